// auto-generated by cutlass_sweep.gemm — config: {"arch": "sm_90", "cluster_m": 1, "cluster_n": 1, "dtype": "fp32", "dtype_b": "fp32", "layout": "nt", "stages": 2, "tile_k": 32, "tile_m": 256, "tile_n": 256}
#include "cutlass/cutlass.h"
#include "cutlass/gemm/collective/collective_builder.hpp"
#include "cutlass/gemm/device/gemm_universal_adapter.h"
#include "cutlass/gemm/kernel/gemm_universal.hpp"
#include "cutlass/epilogue/collective/collective_builder.hpp"

using ElemA = float;
using ElemB = float;
using ElemCD = float;
using Acc  = float;
using TileShape    = cute::Shape<cute::_256, cute::_256, cute::_32>;
using ClusterShape = cute::Shape<cute::_1, cute::_1, cute::_1>;

using CollectiveEpilogue = typename cutlass::epilogue::collective::CollectiveBuilder<
    cutlass::arch::Sm90, cutlass::arch::OpClassTensorOp,
    TileShape, ClusterShape,
    cutlass::epilogue::collective::EpilogueTileAuto,
    Acc, Acc,
    ElemCD, cutlass::layout::RowMajor, 128 / cutlass::sizeof_bits<ElemCD>::value,
    ElemCD, cutlass::layout::RowMajor, 128 / cutlass::sizeof_bits<ElemCD>::value,
    cutlass::epilogue::collective::EpilogueScheduleAuto
  >::CollectiveOp;

using CollectiveMainloop = typename cutlass::gemm::collective::CollectiveBuilder<
    cutlass::arch::Sm90, cutlass::arch::OpClassTensorOp,
    ElemA, cutlass::layout::RowMajor, 128 / cutlass::sizeof_bits<ElemA>::value,
    ElemB, cutlass::layout::ColumnMajor, 128 / cutlass::sizeof_bits<ElemB>::value,
    Acc,
    TileShape, ClusterShape,
    cutlass::gemm::collective::StageCount<2>,
    cutlass::gemm::collective::KernelScheduleAuto
  >::CollectiveOp;

using GemmKernel = cutlass::gemm::kernel::GemmUniversal<
    cute::Shape<int,int,int,int>,
    CollectiveMainloop,
    CollectiveEpilogue
>;
using Gemm = cutlass::gemm::device::GemmUniversalAdapter<GemmKernel>;

// Force the device kernel symbol into the cubin without needing a host main.
auto* _anchor = &cutlass::device_kernel<GemmKernel>;


// ===== COMPILED SASS (sm_90a) =====

	.target	sm_90a

	.elftype	@"ET_EXEC"


//--------------------- .note.nv.tkinfo           --------------------------
	.section	.note.nv.tkinfo,"",@"SHT_NOTE"
	.sectionflags	@"SHF_NOTE_NV_TKINFO"
	.tkinfo
        /*0018*/ 	.word	0x00000002
        /*0030*/ 	.string	""
        /*0030*/ 	.string	"ptxas"
        /*0030*/ 	.string	"Cuda compilation tools, release 13.0, V13.0.88"
        /*0030*/ 	.string	"Build cuda_13.0.r13.0/compiler.36424714_0"
        /*0030*/ 	.string	"-arch sm_90a -m 64 "



//--------------------- .note.nv.cuinfo           --------------------------
	.section	.note.nv.cuinfo,"",@"SHT_NOTE"
	.sectionflags	@"SHF_NOTE_NV_CUINFO"
        /*0018*/ 	.short	0x0002
        /*001a*/ 	.short	0x005a
        /*001c*/ 	.short	0x0082
	.zero		2


//--------------------- .nv.info                  --------------------------
	.section	.nv.info,"",@"SHT_CUDA_INFO"
	.align	4


	//----- nvinfo : EIATTR_REGCOUNT
	.align		4
        /*0000*/ 	.byte	0x04, 0x2f
        /*0002*/ 	.short	(.L_15 - .L_14)
	.align		4
.L_14:
        /*0004*/ 	.word	index@(_ZN7cutlass13device_kernelINS_4gemm6kernel13GemmUniversalIN4cute5tupleIJiiiiEEENS1_10collective13CollectiveMmaINS1_34MainloopSm90TmaGmmaWarpSpecializedILi2ENS5_IJNS4_1CILi1EEESB_SB_EEENS1_35KernelTmaWarpSpecializedCooperativeEEENS5_IJNSA_ILi256EEESF_NSA_ILi32EEEEEEfNS5_IJlSB_lEEEfSI_NS4_8TiledMMAINS4_8MMA_AtomIJNS4_4SM904GMMA30MMA_64x256x8_F32TF32TF32_SS_TNILNSM_7ScaleInE1ELSO_1EEEEEENS4_6LayoutINS5_IJNSA_ILi2EEESB_SB_EEENS5_IJSB_NSA_ILi0EEESU_EEEEENS5_IJNS4_10UnderscoreESX_SX_EEEEENS4_13SM90_TMA_LOADENS4_14ComposedLayoutINS4_7SwizzleILi3ELi4ELi3EEENS4_18smem_ptr_flag_bitsILi32EEENSR_INS5_IJNSA_ILi8EEESG_EEENS5_IJSG_SB_EEEEEEEvNS4_8identityES10_S1A_vS1B_EENS_8epilogue10collective6detail29Sm90TmaWarpSpecializedAdapterINS1E_15DefaultEpilogueIfSI_SI_NS1D_6thread17LinearCombinationIfLi1EffLNS1I_9ScaleType4KindE0ELNS_15FloatRoundStyleE2EfEENS1_15EpilogueDefaultEEEEEvvEEEEvNT_6ParamsE)
        /*0008*/ 	.word	0x000000a8


	//----- nvinfo : EIATTR_FRAME_SIZE
	.align		4
.L_15:
        /*000c*/ 	.byte	0x04, 0x11
        /*000e*/ 	.short	(.L_17 - .L_16)
	.align		4
.L_16:
        /*0010*/ 	.word	index@(_ZN7cutlass13device_kernelINS_4gemm6kernel13GemmUniversalIN4cute5tupleIJiiiiEEENS1_10collective13CollectiveMmaINS1_34MainloopSm90TmaGmmaWarpSpecializedILi2ENS5_IJNS4_1CILi1EEESB_SB_EEENS1_35KernelTmaWarpSpecializedCooperativeEEENS5_IJNSA_ILi256EEESF_NSA_ILi32EEEEEEfNS5_IJlSB_lEEEfSI_NS4_8TiledMMAINS4_8MMA_AtomIJNS4_4SM904GMMA30MMA_64x256x8_F32TF32TF32_SS_TNILNSM_7ScaleInE1ELSO_1EEEEEENS4_6LayoutINS5_IJNSA_ILi2EEESB_SB_EEENS5_IJSB_NSA_ILi0EEESU_EEEEENS5_IJNS4_10UnderscoreESX_SX_EEEEENS4_13SM90_TMA_LOADENS4_14ComposedLayoutINS4_7SwizzleILi3ELi4ELi3EEENS4_18smem_ptr_flag_bitsILi32EEENSR_INS5_IJNSA_ILi8EEESG_EEENS5_IJSG_SB_EEEEEEEvNS4_8identityES10_S1A_vS1B_EENS_8epilogue10collective6detail29Sm90TmaWarpSpecializedAdapterINS1E_15DefaultEpilogueIfSI_SI_NS1D_6thread17LinearCombinationIfLi1EffLNS1I_9ScaleType4KindE0ELNS_15FloatRoundStyleE2EfEENS1_15EpilogueDefaultEEEEEvvEEEEvNT_6ParamsE)
        /*0014*/ 	.word	0x00000780


	//----- nvinfo : EIATTR_MIN_STACK_SIZE
	.align		4
.L_17:
        /*0018*/ 	.byte	0x04, 0x12
        /*001a*/ 	.short	(.L_19 - .L_18)
	.align		4
.L_18:
        /*001c*/ 	.word	index@(_ZN7cutlass13device_kernelINS_4gemm6kernel13GemmUniversalIN4cute5tupleIJiiiiEEENS1_10collective13CollectiveMmaINS1_34MainloopSm90TmaGmmaWarpSpecializedILi2ENS5_IJNS4_1CILi1EEESB_SB_EEENS1_35KernelTmaWarpSpecializedCooperativeEEENS5_IJNSA_ILi256EEESF_NSA_ILi32EEEEEEfNS5_IJlSB_lEEEfSI_NS4_8TiledMMAINS4_8MMA_AtomIJNS4_4SM904GMMA30MMA_64x256x8_F32TF32TF32_SS_TNILNSM_7ScaleInE1ELSO_1EEEEEENS4_6LayoutINS5_IJNSA_ILi2EEESB_SB_EEENS5_IJSB_NSA_ILi0EEESU_EEEEENS5_IJNS4_10UnderscoreESX_SX_EEEEENS4_13SM90_TMA_LOADENS4_14ComposedLayoutINS4_7SwizzleILi3ELi4ELi3EEENS4_18smem_ptr_flag_bitsILi32EEENSR_INS5_IJNSA_ILi8EEESG_EEENS5_IJSG_SB_EEEEEEEvNS4_8identityES10_S1A_vS1B_EENS_8epilogue10collective6detail29Sm90TmaWarpSpecializedAdapterINS1E_15DefaultEpilogueIfSI_SI_NS1D_6thread17LinearCombinationIfLi1EffLNS1I_9ScaleType4KindE0ELNS_15FloatRoundStyleE2EfEENS1_15EpilogueDefaultEEEEEvvEEEEvNT_6ParamsE)
        /*0020*/ 	.word	0x00000780
.L_19:


//--------------------- .nv.compat                --------------------------
	.section	.nv.compat,"",@"SHT_CUDA_COMPAT_INFO"
	.align	4
        /*0000*/ 	.byte	0x02, 0x09, 0x01, 0x00, 0x02, 0x02, 0x04, 0x00, 0x02, 0x05, 0x05, 0x00, 0x03, 0x07, 0x01, 0x01
        /*0010*/ 	.byte	0x02, 0x03, 0x01, 0x00, 0x02, 0x06, 0x01, 0x00, 0x04, 0x0b, 0x08, 0x00, 0x00, 0x00, 0x00, 0x00
        /*0020*/ 	.byte	0x00, 0x00, 0x00, 0x00


//--------------------- .nv.info._ZN7cutlass13device_kernelINS_4gemm6kernel13GemmUniversalIN4cute5tupleIJiiiiEEENS1_10collective13CollectiveMmaINS1_34MainloopSm90TmaGmmaWarpSpecializedILi2ENS5_IJNS4_1CILi1EEESB_SB_EEENS1_35KernelTmaWarpSpecializedCooperativeEEENS5_IJNSA_ILi256EEESF_NSA_ILi32EEEEEEfNS5_IJlSB_lEEEfSI_NS4_8TiledMMAINS4_8MMA_AtomIJNS4_4SM904GMMA30MMA_64x256x8_F32TF32TF32_SS_TNILNSM_7ScaleInE1ELSO_1EEEEEENS4_6LayoutINS5_IJNSA_ILi2EEESB_SB_EEENS5_IJSB_NSA_ILi0EEESU_EEEEENS5_IJNS4_10UnderscoreESX_SX_EEEEENS4_13SM90_TMA_LOADENS4_14ComposedLayoutINS4_7SwizzleILi3ELi4ELi3EEENS4_18smem_ptr_flag_bitsILi32EEENSR_INS5_IJNSA_ILi8EEESG_EEENS5_IJSG_SB_EEEEEEEvNS4_8identityES10_S1A_vS1B_EENS_8epilogue10collective6detail29Sm90TmaWarpSpecializedAdapterINS1E_15DefaultEpilogueIfSI_SI_NS1D_6thread17LinearCombinationIfLi1EffLNS1I_9ScaleType4KindE0ELNS_15FloatRoundStyleE2EfEENS1_15EpilogueDefaultEEEEEvvEEEEvNT_6ParamsE --------------------------
	.section	.nv.info._ZN7cutlass13device_kernelINS_4gemm6kernel13GemmUniversalIN4cute5tupleIJiiiiEEENS1_10collective13CollectiveMmaINS1_34MainloopSm90TmaGmmaWarpSpecializedILi2ENS5_IJNS4_1CILi1EEESB_SB_EEENS1_35KernelTmaWarpSpecializedCooperativeEEENS5_IJNSA_ILi256EEESF_NSA_ILi32EEEEEEfNS5_IJlSB_lEEEfSI_NS4_8TiledMMAINS4_8MMA_AtomIJNS4_4SM904GMMA30MMA_64x256x8_F32TF32TF32_SS_TNILNSM_7ScaleInE1ELSO_1EEEEEENS4_6LayoutINS5_IJNSA_ILi2EEESB_SB_EEENS5_IJSB_NSA_ILi0EEESU_EEEEENS5_IJNS4_10UnderscoreESX_SX_EEEEENS4_13SM90_TMA_LOADENS4_14ComposedLayoutINS4_7SwizzleILi3ELi4ELi3EEENS4_18smem_ptr_flag_bitsILi32EEENSR_INS5_IJNSA_ILi8EEESG_EEENS5_IJSG_SB_EEEEEEEvNS4_8identityES10_S1A_vS1B_EENS_8epilogue10collective6detail29Sm90TmaWarpSpecializedAdapterINS1E_15DefaultEpilogueIfSI_SI_NS1D_6thread17LinearCombinationIfLi1EffLNS1I_9ScaleType4KindE0ELNS_15FloatRoundStyleE2EfEENS1_15EpilogueDefaultEEEEEvvEEEEvNT_6ParamsE,"",@"SHT_CUDA_INFO"
	.sectionflags	@""
	.align	4


	//----- nvinfo : EIATTR_CUDA_API_VERSION
	.align		4
        /*0000*/ 	.byte	0x04, 0x37
        /*0002*/ 	.short	(.L_21 - .L_20)
.L_20:
        /*0004*/ 	.word	0x00000082


	//----- nvinfo : EIATTR_KPARAM_INFO
	.align		4
.L_21:
        /*0008*/ 	.byte	0x04, 0x17
        /*000a*/ 	.short	(.L_23 - .L_22)
.L_22:
        /*000c*/ 	.word	0x00000000
        /*0010*/ 	.short	0x0000
        /*0012*/ 	.short	0x0070
        /*0014*/ 	.byte	0x00, 0xf0, 0x01, 0x10


	//----- nvinfo : EIATTR_SPARSE_MMA_MASK
	.align		4
.L_23:
        /*0018*/ 	.byte	0x03, 0x50
        /*001a*/ 	.short	0x0000


	//----- nvinfo : EIATTR_MAXREG_COUNT
	.align		4
        /*001c*/ 	.byte	0x03, 0x1b
        /*001e*/ 	.short	0x00a8


	//----- nvinfo : EIATTR_NUM_BARRIERS
	.align		4
        /*0020*/ 	.byte	0x02, 0x4c
        /*0022*/ 	.byte	0x01
	.zero		1


	//----- nvinfo : EIATTR_EXTERNS
	.align		4
        /*0024*/ 	.byte	0x04, 0x0f
        /*0026*/ 	.short	(.L_25 - .L_24)


	//   ....[0]....
	.align		4
.L_24:
        /*0028*/ 	.word	index@(__assertfail)


	//----- nvinfo : EIATTR_ANNOTATIONS
	.align		4
.L_25:
        /*002c*/ 	.byte	0x04, 0x55
        /*002e*/ 	.short	(.L_27 - .L_26)


	//   ....[0]....
.L_26:
        /*0030*/ 	.word	0x00000001
        /*0034*/ 	.byte	0x50, 0x06, 0x00, 0x00, 0x01, 0x00, 0x00, 0x00, 0x70, 0x06, 0x00, 0x00, 0x01, 0x00, 0x00, 0x00
        /* <DEDUP_REMOVED lines=712> */
        /*2cc4*/ 	.byte	0x00, 0x7c, 0x01, 0x00, 0x01, 0x00, 0x00, 0x00, 0x20, 0x7c, 0x01, 0x00


	//----- nvinfo : EIATTR_MERCURY_ISA_VERSION
	.align		4
.L_27:
        /*2cd0*/ 	.byte	0x03, 0x5f
        /*2cd2*/ 	.short	0x0101


	//----- nvinfo : EIATTR_INT_WARP_WIDE_INSTR_OFFSETS
	.align		4
        /*2cd4*/ 	.byte	0x04, 0x31
        /*2cd6*/ 	.short	(.L_29 - .L_28)


	//   ....[0]....
.L_28:
        /*2cd8*/ 	.word	0x000004c0


	//   ....[1]....
        /*2cdc*/ 	.word	0x000004d0


	//   ....[2]....
        /*2ce0*/ 	.word	0x00000560


	//----- nvinfo : EIATTR_COOP_GROUP_MASK_REGIDS
	.align		4
.L_29:
        /*2ce4*/ 	.byte	0x04, 0x29
        /*2ce6*/ 	.short	(.L_31 - .L_30)


	//   ....[0]....
.L_30:
        /*2ce8*/ 	.word	0xffffffff


	//   ....[1]....
        /*2cec*/ 	.word	0xffffffff


	//   ....[2]....
        /*2cf0*/ 	.word	0xffffffff


	//   ....[3]....
        /*2cf4*/ 	.word	0xffffffff


	//   ....[4]....
        /*2cf8*/ 	.word	0xffffffff


	//----- nvinfo : EIATTR_COOP_GROUP_INSTR_OFFSETS
	.align		4
.L_31:
        /*2cfc*/ 	.byte	0x04, 0x28
        /*2cfe*/ 	.short	(.L_33 - .L_32)


	//   ....[0]....
.L_32:
        /*2d00*/ 	.word	0x00000070


	//   ....[1]....
        /*2d04*/ 	.word	0x00000080


	//   ....[2]....
        /*2d08*/ 	.word	0x000001a0


	//   ....[3]....
        /*2d0c*/ 	.word	0x00000370


	//   ....[4]....
        /*2d10*/ 	.word	0x00001130


	//----- nvinfo : EIATTR_REG_RECONFIG
	.align		4
.L_33:
        /*2d14*/ 	.byte	0x01, 0x54
	.zero		2


	//----- nvinfo : EIATTR_SYSCALL_OFFSETS
	.align		4
        /*2d18*/ 	.byte	0x04, 0x46
        /*2d1a*/ 	.short	(.L_35 - .L_34)


	//   ....[0]....
.L_34:
        /*2d1c*/ 	.word	0x000012e0


	//----- nvinfo : EIATTR_MBARRIER_INSTR_OFFSETS
	.align		4
.L_35:
        /*2d20*/ 	.byte	0x04, 0x39
        /*2d22*/ 	.short	(.L_37 - .L_36)


	//   ....[0]....
.L_36:
        /*2d24*/ 	.word	0x00000320
        /*2d28*/ 	.word	0x000000ff
        /*2d2c*/ 	.word	0x00000000
        /*2d30*/ 	.short	0x0100
        /*2d32*/ 	.byte	0x08
	.zero		1


	//   ....[1]....
        /*2d34*/ 	.word	0x00000330
        /*2d38*/ 	.word	0x000000ff
        /*2d3c*/ 	.word	0x00000010
        /*2d40*/ 	.short	0x0100
        /*2d42*/ 	.byte	0x08
	.zero		1


	//   ....[2]....
        /*2d44*/ 	.word	0x00000340
        /*2d48*/ 	.word	0x000000ff
        /*2d4c*/ 	.word	0x00000008
        /*2d50*/ 	.short	0x0100
        /*2d52*/ 	.byte	0x08
	.zero		1


	//   ....[3]....
        /*2d54*/ 	.word	0x00000350
        /*2d58*/ 	.word	0x000000ff
        /*2d5c*/ 	.word	0x00000018
        /*2d60*/ 	.short	0x0100
        /*2d62*/ 	.byte	0x08
	.zero		1


	//   ....[4]....
        /*2d64*/ 	.word	0x000005e0
        /*2d68*/ 	.word	0x000000ff
        /*2d6c*/ 	.word	0x00000030
        /*2d70*/ 	.short	0x0100
        /*2d72*/ 	.byte	0x10
	.zero		1


	//   ....[5]....
        /*2d74*/ 	.word	0x00000680
        /*2d78*/ 	.word	0x000000ff
        /*2d7c*/ 	.word	0x00000038
        /*2d80*/ 	.short	0x0100
        /*2d82*/ 	.byte	0x10
	.zero		1


	//   ....[6]....
        /*2d84*/ 	.word	0x00001380
        /*2d88*/ 	.word	0x00000003
        /*2d8c*/ 	.word	0x00000000
        /*2d90*/ 	.short	0x010a
        /*2d92*/ 	.byte	0x3f
	.zero		1


	//   ....[7]....
        /*2d94*/ 	.word	0x000013c0
        /*2d98*/ 	.word	0x00000003
        /*2d9c*/ 	.word	0x00000000
        /*2da0*/ 	.short	0x010a
        /*2da2*/ 	.byte	0x3f
	.zero		1


	//   ....[8]....
        /*2da4*/ 	.word	0x000049b0
        /*2da8*/ 	.word	0x000000ff
        /*2dac*/ 	.word	0x00000000
        /*2db0*/ 	.short	0x010a
        /*2db2*/ 	.byte	0x08
	.zero		1


	//   ....[9]....
        /*2db4*/ 	.word	0x000049f0
        /*2db8*/ 	.word	0x000000ff
        /*2dbc*/ 	.word	0x00000000
        /*2dc0*/ 	.short	0x010a
        /*2dc2*/ 	.byte	0x08
	.zero		1


	//   ....[10]....
        /*2dc4*/ 	.word	0x00008ab0
        /*2dc8*/ 	.word	0x000000ff
        /*2dcc*/ 	.word	0x00000000
        /*2dd0*/ 	.short	0x0101
        /*2dd2*/ 	.byte	0x0d
	.zero		1


	//   ....[11]....
        /*2dd4*/ 	.word	0x00008ca0
        /*2dd8*/ 	.word	0x000000ff
        /*2ddc*/ 	.word	0x00000000
        /*2de0*/ 	.short	0x0101
        /*2de2*/ 	.byte	0x04
	.zero		1


	//   ....[12]....
        /*2de4*/ 	.word	0x000177d0
        /*2de8*/ 	.word	0x0000000a
        /*2dec*/ 	.word	0x00000010
        /*2df0*/ 	.short	0x010a
        /*2df2*/ 	.byte	0x3f
	.zero		1


	//   ....[13]....
        /*2df4*/ 	.word	0x00017b60
        /*2df8*/ 	.word	0x00000002
        /*2dfc*/ 	.word	0x00000038
        /*2e00*/ 	.short	0x0101
        /*2e02*/ 	.byte	0x3f
	.zero		1


	//   ....[14]....
        /*2e04*/ 	.word	0x00018320
        /*2e08*/ 	.word	0x00000005
        /*2e0c*/ 	.word	0x00000000
        /*2e10*/ 	.short	0x010a
        /*2e12*/ 	.byte	0x3f
	.zero		1


	//   ....[15]....
        /*2e14*/ 	.word	0x000183b0
        /*2e18*/ 	.word	0x00000003
        /*2e1c*/ 	.word	0x00000000
        /*2e20*/ 	.short	0x010a
        /*2e22*/ 	.byte	0x3f
	.zero		1


	//   ....[16]....
        /*2e24*/ 	.word	0x00018410
        /*2e28*/ 	.word	0x00000003
        /*2e2c*/ 	.word	0x00000000
        /*2e30*/ 	.short	0x010a
        /*2e32*/ 	.byte	0x3f
	.zero		1


	//   ....[17]....
        /*2e34*/ 	.word	0x00018470
        /*2e38*/ 	.word	0x00000004
        /*2e3c*/ 	.word	0x00000000
        /*2e40*/ 	.short	0x010a
        /*2e42*/ 	.byte	0x3f
	.zero		1


	//   ....[18]....
        /*2e44*/ 	.word	0x00018540
        /*2e48*/ 	.word	0x0000000a
        /*2e4c*/ 	.word	0x00000010
        /*2e50*/ 	.short	0x010a
        /*2e52*/ 	.byte	0x3f
	.zero		1


	//   ....[19]....
        /*2e54*/ 	.word	0x00018610
        /*2e58*/ 	.word	0x00000005
        /*2e5c*/ 	.word	0x00000000
        /*2e60*/ 	.short	0x010a
        /*2e62*/ 	.byte	0x3f
	.zero		1


	//----- nvinfo : EIATTR_NUM_MBARRIERS
	.align		4
.L_37:
        /*2e64*/ 	.byte	0x03, 0x38
        /*2e66*/ 	.short	0x0006


	//----- nvinfo : EIATTR_EXIT_INSTR_OFFSETS
	.align		4
        /*2e68*/ 	.byte	0x04, 0x1c
        /*2e6a*/ 	.short	(.L_39 - .L_38)


	//   ....[0]....
.L_38:
        /*2e6c*/ 	.word	0x000006e0


	//   ....[1]....
        /*2e70*/ 	.word	0x00001050


	//   ....[2]....
        /*2e74*/ 	.word	0x00016d50


	//   ....[3]....
        /*2e78*/ 	.word	0x00017460


	//   ....[4]....
        /*2e7c*/ 	.word	0x00018400


	//----- nvinfo : EIATTR_MAX_THREADS
	.align		4
.L_39:
        /*2e80*/ 	.byte	0x04, 0x05
        /*2e82*/ 	.short	(.L_41 - .L_40)
.L_40:
        /*2e84*/ 	.word	0x00000180
        /*2e88*/ 	.word	0x00000001
        /*2e8c*/ 	.word	0x00000001


	//----- nvinfo : EIATTR_CRS_STACK_SIZE
	.align		4
.L_41:
        /*2e90*/ 	.byte	0x04, 0x1e
        /*2e92*/ 	.short	(.L_43 - .L_42)
.L_42:
        /*2e94*/ 	.word	0x00000000


	//----- nvinfo : EIATTR_CBANK_PARAM_SIZE
	.align		4
.L_43:
        /*2e98*/ 	.byte	0x03, 0x19
        /*2e9a*/ 	.short	0x0470


	//----- nvinfo : EIATTR_PARAM_CBANK
	.align		4
        /*2e9c*/ 	.byte	0x04, 0x0a
        /*2e9e*/ 	.short	(.L_45 - .L_44)
	.align		4
.L_44:
        /*2ea0*/ 	.word	index@(.nv.constant0._ZN7cutlass13device_kernelINS_4gemm6kernel13GemmUniversalIN4cute5tupleIJiiiiEEENS1_10collective13CollectiveMmaINS1_34MainloopSm90TmaGmmaWarpSpecializedILi2ENS5_IJNS4_1CILi1EEESB_SB_EEENS1_35KernelTmaWarpSpecializedCooperativeEEENS5_IJNSA_ILi256EEESF_NSA_ILi32EEEEEEfNS5_IJlSB_lEEEfSI_NS4_8TiledMMAINS4_8MMA_AtomIJNS4_4SM904GMMA30MMA_64x256x8_F32TF32TF32_SS_TNILNSM_7ScaleInE1ELSO_1EEEEEENS4_6LayoutINS5_IJNSA_ILi2EEESB_SB_EEENS5_IJSB_NSA_ILi0EEESU_EEEEENS5_IJNS4_10UnderscoreESX_SX_EEEEENS4_13SM90_TMA_LOADENS4_14ComposedLayoutINS4_7SwizzleILi3ELi4ELi3EEENS4_18smem_ptr_flag_bitsILi32EEENSR_INS5_IJNSA_ILi8EEESG_EEENS5_IJSG_SB_EEEEEEEvNS4_8identityES10_S1A_vS1B_EENS_8epilogue10collective6detail29Sm90TmaWarpSpecializedAdapterINS1E_15DefaultEpilogueIfSI_SI_NS1D_6thread17LinearCombinationIfLi1EffLNS1I_9ScaleType4KindE0ELNS_15FloatRoundStyleE2EfEENS1_15EpilogueDefaultEEEEEvvEEEEvNT_6ParamsE)
        /*2ea4*/ 	.short	0x0210
        /*2ea6*/ 	.short	0x0470


	//----- nvinfo : EIATTR_SW_WAR
	.align		4
.L_45:
        /*2ea8*/ 	.byte	0x04, 0x36
        /*2eaa*/ 	.short	(.L_47 - .L_46)
.L_46:
        /*2eac*/ 	.word	0x00000008
.L_47:


//--------------------- .nv.callgraph             --------------------------
	.section	.nv.callgraph,"",@"SHT_CUDA_CALLGRAPH"
	.align	4
	.sectionentsize	8
	.align		4
        /*0000*/ 	.word	0x00000000
	.align		4
        /*0004*/ 	.word	0xffffffff
	.align		4
        /*0008*/ 	.word	index@(_ZN7cutlass13device_kernelINS_4gemm6kernel13GemmUniversalIN4cute5tupleIJiiiiEEENS1_10collective13CollectiveMmaINS1_34MainloopSm90TmaGmmaWarpSpecializedILi2ENS5_IJNS4_1CILi1EEESB_SB_EEENS1_35KernelTmaWarpSpecializedCooperativeEEENS5_IJNSA_ILi256EEESF_NSA_ILi32EEEEEEfNS5_IJlSB_lEEEfSI_NS4_8TiledMMAINS4_8MMA_AtomIJNS4_4SM904GMMA30MMA_64x256x8_F32TF32TF32_SS_TNILNSM_7ScaleInE1ELSO_1EEEEEENS4_6LayoutINS5_IJNSA_ILi2EEESB_SB_EEENS5_IJSB_NSA_ILi0EEESU_EEEEENS5_IJNS4_10UnderscoreESX_SX_EEEEENS4_13SM90_TMA_LOADENS4_14ComposedLayoutINS4_7SwizzleILi3ELi4ELi3EEENS4_18smem_ptr_flag_bitsILi32EEENSR_INS5_IJNSA_ILi8EEESG_EEENS5_IJSG_SB_EEEEEEEvNS4_8identityES10_S1A_vS1B_EENS_8epilogue10collective6detail29Sm90TmaWarpSpecializedAdapterINS1E_15DefaultEpilogueIfSI_SI_NS1D_6thread17LinearCombinationIfLi1EffLNS1I_9ScaleType4KindE0ELNS_15FloatRoundStyleE2EfEENS1_15EpilogueDefaultEEEEEvvEEEEvNT_6ParamsE)
	.align		4
        /*000c*/ 	.word	index@(__assertfail)
	.align		4
        /*0010*/ 	.word	0x00000000
	.align		4
        /*0014*/ 	.word	0xfffffffe
	.align		4
        /*0018*/ 	.word	0x00000000
	.align		4
        /*001c*/ 	.word	0xfffffffd
	.align		4
        /*0020*/ 	.word	0x00000000
	.align		4
        /*0024*/ 	.word	0xfffffffc


//--------------------- .nv.constant4             --------------------------
	.section	.nv.constant4,"a",@progbits
	.align	8
	.align		8
.nv.constant4:
        /*0000*/ 	.dword	__assertfail
	.align		8
        /*0008*/ 	.dword	__unnamed_1
	.align		8
        /*0010*/ 	.dword	_ZN40_INTERNAL_0a06762b_4_k_cu_69662f62_177334cuda3std3__45__cpo5beginE
	.align		8
        /*0018*/ 	.dword	_ZN40_INTERNAL_0a06762b_4_k_cu_69662f62_177334cuda3std3__45__cpo3endE
	.align		8
        /*0020*/ 	.dword	_ZN40_INTERNAL_0a06762b_4_k_cu_69662f62_177334cuda3std3__45__cpo6cbeginE
	.align		8
        /*0028*/ 	.dword	_ZN40_INTERNAL_0a06762b_4_k_cu_69662f62_177334cuda3std3__45__cpo4cendE
	.align		8
        /*0030*/ 	.dword	_ZN40_INTERNAL_0a06762b_4_k_cu_69662f62_177334cuda3std3__442_GLOBAL__N__0a06762b_4_k_cu_69662f62_177336ignoreE
	.align		8
        /*0038*/ 	.dword	_ZN40_INTERNAL_0a06762b_4_k_cu_69662f62_177334cuda3std3__419piecewise_constructE
	.align		8
        /*0040*/ 	.dword	_ZN40_INTERNAL_0a06762b_4_k_cu_69662f62_177334cuda3std3__48in_placeE
	.align		8
        /*0048*/ 	.dword	_ZN40_INTERNAL_0a06762b_4_k_cu_69662f62_177334cuda3std6ranges3__45__cpo4swapE
	.align		8
        /*0050*/ 	.dword	_ZN40_INTERNAL_0a06762b_4_k_cu_69662f62_177334cuda3std6ranges3__45__cpo9iter_moveE
	.align		8
        /*0058*/ 	.dword	_ZN40_INTERNAL_0a06762b_4_k_cu_69662f62_177334cute7productE
	.align		8
        /*0060*/ 	.dword	_ZN40_INTERNAL_0a06762b_4_k_cu_69662f62_177334cute1_E
	.align		8
        /*0068*/ 	.dword	$str$22
	.align		8
        /*0070*/ 	.dword	$str$23


//--------------------- .text._ZN7cutlass13device_kernelINS_4gemm6kernel13GemmUniversalIN4cute5tupleIJiiiiEEENS1_10collective13CollectiveMmaINS1_34MainloopSm90TmaGmmaWarpSpecializedILi2ENS5_IJNS4_1CILi1EEESB_SB_EEENS1_35KernelTmaWarpSpecializedCooperativeEEENS5_IJNSA_ILi256EEESF_NSA_ILi32EEEEEEfNS5_IJlSB_lEEEfSI_NS4_8TiledMMAINS4_8MMA_AtomIJNS4_4SM904GMMA30MMA_64x256x8_F32TF32TF32_SS_TNILNSM_7ScaleInE1ELSO_1EEEEEENS4_6LayoutINS5_IJNSA_ILi2EEESB_SB_EEENS5_IJSB_NSA_ILi0EEESU_EEEEENS5_IJNS4_10UnderscoreESX_SX_EEEEENS4_13SM90_TMA_LOADENS4_14ComposedLayoutINS4_7SwizzleILi3ELi4ELi3EEENS4_18smem_ptr_flag_bitsILi32EEENSR_INS5_IJNSA_ILi8EEESG_EEENS5_IJSG_SB_EEEEEEEvNS4_8identityES10_S1A_vS1B_EENS_8epilogue10collective6detail29Sm90TmaWarpSpecializedAdapterINS1E_15DefaultEpilogueIfSI_SI_NS1D_6thread17LinearCombinationIfLi1EffLNS1I_9ScaleType4KindE0ELNS_15FloatRoundStyleE2EfEENS1_15EpilogueDefaultEEEEEvvEEEEvNT_6ParamsE --------------------------
	.section	.text._ZN7cutlass13device_kernelINS_4gemm6kernel13GemmUniversalIN4cute5tupleIJiiiiEEENS1_10collective13CollectiveMmaINS1_34MainloopSm90TmaGmmaWarpSpecializedILi2ENS5_IJNS4_1CILi1EEESB_SB_EEENS1_35KernelTmaWarpSpecializedCooperativeEEENS5_IJNSA_ILi256EEESF_NSA_ILi32EEEEEEfNS5_IJlSB_lEEEfSI_NS4_8TiledMMAINS4_8MMA_AtomIJNS4_4SM904GMMA30MMA_64x256x8_F32TF32TF32_SS_TNILNSM_7ScaleInE1ELSO_1EEEEEENS4_6LayoutINS5_IJNSA_ILi2EEESB_SB_EEENS5_IJSB_NSA_ILi0EEESU_EEEEENS5_IJNS4_10UnderscoreESX_SX_EEEEENS4_13SM90_TMA_LOADENS4_14ComposedLayoutINS4_7SwizzleILi3ELi4ELi3EEENS4_18smem_ptr_flag_bitsILi32EEENSR_INS5_IJNSA_ILi8EEESG_EEENS5_IJSG_SB_EEEEEEEvNS4_8identityES10_S1A_vS1B_EENS_8epilogue10collective6detail29Sm90TmaWarpSpecializedAdapterINS1E_15DefaultEpilogueIfSI_SI_NS1D_6thread17LinearCombinationIfLi1EffLNS1I_9ScaleType4KindE0ELNS_15FloatRoundStyleE2EfEENS1_15EpilogueDefaultEEEEEvvEEEEvNT_6ParamsE,"ax",@progbits
	.align	128
.text._ZN7cutlass13device_kernelINS_4gemm6kernel13GemmUniversalIN4cute5tupleIJiiiiEEENS1_10collective13CollectiveMmaINS1_34MainloopSm90TmaGmmaWarpSpecializedILi2ENS5_IJNS4_1CILi1EEESB_SB_EEENS1_35KernelTmaWarpSpecializedCooperativeEEENS5_IJNSA_ILi256EEESF_NSA_ILi32EEEEEEfNS5_IJlSB_lEEEfSI_NS4_8TiledMMAINS4_8MMA_AtomIJNS4_4SM904GMMA30MMA_64x256x8_F32TF32TF32_SS_TNILNSM_7ScaleInE1ELSO_1EEEEEENS4_6LayoutINS5_IJNSA_ILi2EEESB_SB_EEENS5_IJSB_NSA_ILi0EEESU_EEEEENS5_IJNS4_10UnderscoreESX_SX_EEEEENS4_13SM90_TMA_LOADENS4_14ComposedLayoutINS4_7SwizzleILi3ELi4ELi3EEENS4_18smem_ptr_flag_bitsILi32EEENSR_INS5_IJNSA_ILi8EEESG_EEENS5_IJSG_SB_EEEEEEEvNS4_8identityES10_S1A_vS1B_EENS_8epilogue10collective6detail29Sm90TmaWarpSpecializedAdapterINS1E_15DefaultEpilogueIfSI_SI_NS1D_6thread17LinearCombinationIfLi1EffLNS1I_9ScaleType4KindE0ELNS_15FloatRoundStyleE2EfEENS1_15EpilogueDefaultEEEEEvvEEEEvNT_6ParamsE:
        .type           _ZN7cutlass13device_kernelINS_4gemm6kernel13GemmUniversalIN4cute5tupleIJiiiiEEENS1_10collective13CollectiveMmaINS1_34MainloopSm90TmaGmmaWarpSpecializedILi2ENS5_IJNS4_1CILi1EEESB_SB_EEENS1_35KernelTmaWarpSpecializedCooperativeEEENS5_IJNSA_ILi256EEESF_NSA_ILi32EEEEEEfNS5_IJlSB_lEEEfSI_NS4_8TiledMMAINS4_8MMA_AtomIJNS4_4SM904GMMA30MMA_64x256x8_F32TF32TF32_SS_TNILNSM_7ScaleInE1ELSO_1EEEEEENS4_6LayoutINS5_IJNSA_ILi2EEESB_SB_EEENS5_IJSB_NSA_ILi0EEESU_EEEEENS5_IJNS4_10UnderscoreESX_SX_EEEEENS4_13SM90_TMA_LOADENS4_14ComposedLayoutINS4_7SwizzleILi3ELi4ELi3EEENS4_18smem_ptr_flag_bitsILi32EEENSR_INS5_IJNSA_ILi8EEESG_EEENS5_IJSG_SB_EEEEEEEvNS4_8identityES10_S1A_vS1B_EENS_8epilogue10collective6detail29Sm90TmaWarpSpecializedAdapterINS1E_15DefaultEpilogueIfSI_SI_NS1D_6thread17LinearCombinationIfLi1EffLNS1I_9ScaleType4KindE0ELNS_15FloatRoundStyleE2EfEENS1_15EpilogueDefaultEEEEEvvEEEEvNT_6ParamsE,@function
        .size           _ZN7cutlass13device_kernelINS_4gemm6kernel13GemmUniversalIN4cute5tupleIJiiiiEEENS1_10collective13CollectiveMmaINS1_34MainloopSm90TmaGmmaWarpSpecializedILi2ENS5_IJNS4_1CILi1EEESB_SB_EEENS1_35KernelTmaWarpSpecializedCooperativeEEENS5_IJNSA_ILi256EEESF_NSA_ILi32EEEEEEfNS5_IJlSB_lEEEfSI_NS4_8TiledMMAINS4_8MMA_AtomIJNS4_4SM904GMMA30MMA_64x256x8_F32TF32TF32_SS_TNILNSM_7ScaleInE1ELSO_1EEEEEENS4_6LayoutINS5_IJNSA_ILi2EEESB_SB_EEENS5_IJSB_NSA_ILi0EEESU_EEEEENS5_IJNS4_10UnderscoreESX_SX_EEEEENS4_13SM90_TMA_LOADENS4_14ComposedLayoutINS4_7SwizzleILi3ELi4ELi3EEENS4_18smem_ptr_flag_bitsILi32EEENSR_INS5_IJNSA_ILi8EEESG_EEENS5_IJSG_SB_EEEEEEEvNS4_8identityES10_S1A_vS1B_EENS_8epilogue10collective6detail29Sm90TmaWarpSpecializedAdapterINS1E_15DefaultEpilogueIfSI_SI_NS1D_6thread17LinearCombinationIfLi1EffLNS1I_9ScaleType4KindE0ELNS_15FloatRoundStyleE2EfEENS1_15EpilogueDefaultEEEEEvvEEEEvNT_6ParamsE,(.L_x_572 - _ZN7cutlass13device_kernelINS_4gemm6kernel13GemmUniversalIN4cute5tupleIJiiiiEEENS1_10collective13CollectiveMmaINS1_34MainloopSm90TmaGmmaWarpSpecializedILi2ENS5_IJNS4_1CILi1EEESB_SB_EEENS1_35KernelTmaWarpSpecializedCooperativeEEENS5_IJNSA_ILi256EEESF_NSA_ILi32EEEEEEfNS5_IJlSB_lEEEfSI_NS4_8TiledMMAINS4_8MMA_AtomIJNS4_4SM904GMMA30MMA_64x256x8_F32TF32TF32_SS_TNILNSM_7ScaleInE1ELSO_1EEEEEENS4_6LayoutINS5_IJNSA_ILi2EEESB_SB_EEENS5_IJSB_NSA_ILi0EEESU_EEEEENS5_IJNS4_10UnderscoreESX_SX_EEEEENS4_13SM90_TMA_LOADENS4_14ComposedLayoutINS4_7SwizzleILi3ELi4ELi3EEENS4_18smem_ptr_flag_bitsILi32EEENSR_INS5_IJNSA_ILi8EEESG_EEENS5_IJSG_SB_EEEEEEEvNS4_8identityES10_S1A_vS1B_EENS_8epilogue10collective6detail29Sm90TmaWarpSpecializedAdapterINS1E_15DefaultEpilogueIfSI_SI_NS1D_6thread17LinearCombinationIfLi1EffLNS1I_9ScaleType4KindE0ELNS_15FloatRoundStyleE2EfEENS1_15EpilogueDefaultEEEEEvvEEEEvNT_6ParamsE)
        .other          _ZN7cutlass13device_kernelINS_4gemm6kernel13GemmUniversalIN4cute5tupleIJiiiiEEENS1_10collective13CollectiveMmaINS1_34MainloopSm90TmaGmmaWarpSpecializedILi2ENS5_IJNS4_1CILi1EEESB_SB_EEENS1_35KernelTmaWarpSpecializedCooperativeEEENS5_IJNSA_ILi256EEESF_NSA_ILi32EEEEEEfNS5_IJlSB_lEEEfSI_NS4_8TiledMMAINS4_8MMA_AtomIJNS4_4SM904GMMA30MMA_64x256x8_F32TF32TF32_SS_TNILNSM_7ScaleInE1ELSO_1EEEEEENS4_6LayoutINS5_IJNSA_ILi2EEESB_SB_EEENS5_IJSB_NSA_ILi0EEESU_EEEEENS5_IJNS4_10UnderscoreESX_SX_EEEEENS4_13SM90_TMA_LOADENS4_14ComposedLayoutINS4_7SwizzleILi3ELi4ELi3EEENS4_18smem_ptr_flag_bitsILi32EEENSR_INS5_IJNSA_ILi8EEESG_EEENS5_IJSG_SB_EEEEEEEvNS4_8identityES10_S1A_vS1B_EENS_8epilogue10collective6detail29Sm90TmaWarpSpecializedAdapterINS1E_15DefaultEpilogueIfSI_SI_NS1D_6thread17LinearCombinationIfLi1EffLNS1I_9ScaleType4KindE0ELNS_15FloatRoundStyleE2EfEENS1_15EpilogueDefaultEEEEEvvEEEEvNT_6ParamsE,@"STO_CUDA_ENTRY STV_DEFAULT"
_ZN7cutlass13device_kernelINS_4gemm6kernel13GemmUniversalIN4cute5tupleIJiiiiEEENS1_10collective13CollectiveMmaINS1_34MainloopSm90TmaGmmaWarpSpecializedILi2ENS5_IJNS4_1CILi1EEESB_SB_EEENS1_35KernelTmaWarpSpecializedCooperativeEEENS5_IJNSA_ILi256EEESF_NSA_ILi32EEEEEEfNS5_IJlSB_lEEEfSI_NS4_8TiledMMAINS4_8MMA_AtomIJNS4_4SM904GMMA30MMA_64x256x8_F32TF32TF32_SS_TNILNSM_7ScaleInE1ELSO_1EEEEEENS4_6LayoutINS5_IJNSA_ILi2EEESB_SB_EEENS5_IJSB_NSA_ILi0EEESU_EEEEENS5_IJNS4_10UnderscoreESX_SX_EEEEENS4_13SM90_TMA_LOADENS4_14ComposedLayoutINS4_7SwizzleILi3ELi4ELi3EEENS4_18smem_ptr_flag_bitsILi32EEENSR_INS5_IJNSA_ILi8EEESG_EEENS5_IJSG_SB_EEEEEEEvNS4_8identityES10_S1A_vS1B_EENS_8epilogue10collective6detail29Sm90TmaWarpSpecializedAdapterINS1E_15DefaultEpilogueIfSI_SI_NS1D_6thread17LinearCombinationIfLi1EffLNS1I_9ScaleType4KindE0ELNS_15FloatRoundStyleE2EfEENS1_15EpilogueDefaultEEEEEvvEEEEvNT_6ParamsE:
[----:B------:R-:W0:Y:S02]  /*0000*/  LDC R1, c[0x0][0x28] ;  /* 0x00000a00ff017b82 */ /* 0x000e240000000800 */
[----:B0-----:R-:W-:Y:S01]  /*0010*/  IADD3 R1, R1, -0x780, RZ ;  /* 0xfffff88001017810 */ /* 0x001fe20007ffe0ff */
[----:B------:R-:W0:Y:S01]  /*0020*/  S2R R2, SR_TID.X ;  /* 0x0000000000027919 */ /* 0x000e220000002100 */
[----:B------:R-:W-:Y:S01]  /*0030*/  ELECT P0, URZ, PT ;  /* 0x00000000003f782f */ /* 0x000fe20003800000 */
[----:B------:R-:W-:Y:S01]  /*0040*/  BSSY B0, `(.L_x_0) ;  /* 0x0000015000007945 */ /* 0x000fe20003800000 */
[--C-:B0-----:R-:W-:Y:S02]  /*0050*/  SHF.R.U32.HI R0, RZ, 0x5, R2.reuse ;  /* 0x00000005ff007819 */ /* 0x101fe40000011602 */
[----:B------:R-:W-:-:S03]  /*0060*/  SHF.R.U32.HI R160, RZ, 0x7, R2 ;  /* 0x00000007ffa07819 */ /* 0x000fc60000011602 */
[----:B------:R-:W0:Y:S04]  /*0070*/  SHFL.IDX PT, R3, R0, RZ, 0x1f ;  /* 0x00001fff00037589 */ /* 0x000e2800000e0000 */
[----:B------:R-:W1:Y:S01]  /*0080*/  SHFL.IDX PT, R2, R160, RZ, 0x1f ;  /* 0x00001fffa0027589 */ /* 0x000e6200000e0000 */
[----:B0-----:R-:W-:Y:S02]  /*0090*/  R2UR UR10, R3 ;  /* 0x00000000030a72ca */ /* 0x001fe400000e0000 */
[----:B-1----:R-:W-:-:S11]  /*00a0*/  R2UR UR5, R2 ;  /* 0x00000000020572ca */ /* 0x002fd600000e0000 */
[----:B------:R-:W-:Y:S02]  /*00b0*/  USHF.R.S32.HI UR4, URZ, 0x1f, UR10 ;  /* 0x0000001f3f047899 */ /* 0x000fe4000801140a */
[----:B------:R-:W-:Y:S02]  /*00c0*/  ISETP.NE.OR P0, PT, RZ, UR10, !P0 ;  /* 0x0000000aff007c0c */ /* 0x000fe4000c705670 */
[----:B------:R-:W-:-:S04]  /*00d0*/  ULEA.HI UR4, UR4, UR10, URZ, 0x2 ;  /* 0x0000000a04047291 */ /* 0x000fc8000f8f103f */
[----:B------:R-:W-:-:S04]  /*00e0*/  ULOP3.LUT UR4, UR4, 0xfffffffc, URZ, 0xc0, !UPT ;  /* 0xfffffffc04047892 */ /* 0x000fc8000f8ec03f */
[----:B------:R-:W-:-:S03]  /*00f0*/  UIADD3 UR10, UR10, -UR4, URZ ;  /* 0x800000040a0a7290 */ /* 0x000fc6000fffe03f */
[----:B------:R-:W-:Y:S09]  /*0100*/  @P0 BRA `(.L_x_1) ;  /* 0x0000000000200947 */ /* 0x000ff20003800000 */
[----:B------:R-:W-:Y:S02]  /*0110*/  ULDC.64 UR6, c[0x0][0x198] ;  /* 0x0000660000067ab9 */ /* 0x000fe40000000a00 */
[----:B------:R-:W-:Y:S02]  /*0120*/  UIADD3 UR8, UP0, UR6, 0xf0, URZ ;  /* 0x000000f006087890 */ /* 0x000fe4000ff1e03f */
[----:B------:R-:W-:Y:S02]  /*0130*/  UIADD3 UR6, UP1, UR6, 0x1f0, URZ ;  /* 0x000001f006067890 */ /* 0x000fe4000ff3e03f */
[----:B------:R-:W-:Y:S02]  /*0140*/  UIADD3.X UR9, URZ, UR7, URZ, UP0, !UPT ;  /* 0x000000073f097290 */ /* 0x000fe400087fe43f */
[----:B------:R-:W-:-:S07]  /*0150*/  UIADD3.X UR7, URZ, UR7, URZ, UP1, !UPT ;  /* 0x000000073f077290 */ /* 0x000fce0008ffe43f */
[----:B------:R0:W-:Y:S02]  /*0160*/  UTMACCTL.PF [UR8] ;  /* 0x00000000080079b9 */ /* 0x0001e40008040000 */
[----:B------:R0:W-:Y:S02]  /*0170*/  UTMACCTL.PF [UR6] ;  /* 0x00000000060079b9 */ /* 0x0001e40008040000 */
[----:B0-----:R-:W-:Y:S01]  /*0180*/  NOP ;  /* 0x0000000000007918 */ /* 0x001fe20000000000 */
.L_x_1:
[----:B------:R-:W-:Y:S05]  /*0190*/  BSYNC B0 ;  /* 0x0000000000007941 */ /* 0x000fea0003800000 */
.L_x_0:
[----:B------:R-:W0:Y:S01]  /*01a0*/  SHFL.IDX PT, R2, R0, RZ, 0x1f ;  /* 0x00001fff00027589 */ /* 0x000e2200000e0000 */
[----:B------:R-:W-:Y:S01]  /*01b0*/  UISETP.NE.AND UP0, UPT, UR10, 0x3, UPT ;  /* 0x000000030a00788c */ /* 0x000fe2000bf05270 */
[----:B------:R-:W-:Y:S01]  /*01c0*/  ISETP.NE.AND P1, PT, RZ, UR5, PT ;  /* 0x00000005ff007c0c */ /* 0x000fe2000bf25270 */
[----:B------:R-:W-:Y:S02]  /*01d0*/  UIADD3 UR18, UR5, -0x1, URZ ;  /* 0xffffffff05127890 */ /* 0x000fe4000fffe03f */
[----:B------:R-:W-:Y:S02]  /*01e0*/  UISETP.EQ.OR UP0, UPT, UR10, URZ, !UP0 ;  /* 0x0000003f0a00728c */ /* 0x000fe4000c702670 */
[----:B------:R-:W-:Y:S02]  /*01f0*/  UISETP.GE.U32.AND UP1, UPT, UR18, 0x2, UPT ;  /* 0x000000021200788c */ /* 0x000fe4000bf26070 */
[----:B------:R-:W-:-:S04]  /*0200*/  UISETP.EQ.AND UP0, UPT, UR5, URZ, UP0 ;  /* 0x0000003f0500728c */ /* 0x000fc80008702270 */
[----:B------:R-:W-:-:S04]  /*0210*/  USEL UR40, URZ, 0x1, !UP0 ;  /* 0x000000013f287887 */ /* 0x000fc8000c000000 */
[----:B------:R-:W-:Y:S01]  /*0220*/  USEL UR40, UR40, 0x2, UP1 ;  /* 0x0000000228287887 */ /* 0x000fe20008800000 */
[----:B0-----:R-:W-:-:S13]  /*0230*/  ISETP.NE.AND P0, PT, R2, RZ, PT ;  /* 0x000000ff0200720c */ /* 0x001fda0003f05270 */
[----:B------:R-:W-:Y:S05]  /*0240*/  @P0 BRA `(.L_x_2) ;  /* 0x0000000000480947 */ /* 0x000fea0003800000 */
[----:B------:R-:W0:Y:S01]  /*0250*/  S2UR UR8, SR_CgaCtaId ;  /* 0x00000000000879c3 */ /* 0x000e220000008800 */
[----:B------:R-:W-:Y:S01]  /*0260*/  UMOV UR4, 0x400 ;  /* 0x0000040000047882 */ /* 0x000fe20000000000 */
[----:B------:R-:W-:Y:S01]  /*0270*/  UMOV UR5, 0x1 ;  /* 0x0000000100057882 */ /* 0x000fe20000000000 */
[----:B------:R-:W-:Y:S01]  /*0280*/  UMOV UR6, 0x100 ;  /* 0x0000010000067882 */ /* 0x000fe20000000000 */
[----:B------:R-:W-:Y:S01]  /*0290*/  ELECT P0, URZ, PT ;  /* 0x00000000003f782f */ /* 0x000fe20003800000 */
[----:B------:R-:W-:-:S04]  /*02a0*/  UIADD3 UR6, -UR6, 0x100000, URZ ;  /* 0x0010000006067890 */ /* 0x000fc8000fffe13f */
[----:B------:R-:W-:Y:S02]  /*02b0*/  USHF.L.U32 UR7, UR6, 0xb, URZ ;  /* 0x0000000b06077899 */ /* 0x000fe4000800063f */
[----:B------:R-:W-:Y:S02]  /*02c0*/  USHF.L.U32 UR6, UR6, 0x1, URZ ;  /* 0x0000000106067899 */ /* 0x000fe4000800063f */
[----:B0-----:R-:W-:Y:S02]  /*02d0*/  ULEA UR8, UR8, UR4, 0x18 ;  /* 0x0000000408087291 */ /* 0x001fe4000f8ec03f */
[----:B------:R-:W-:-:S04]  /*02e0*/  UIADD3 UR4, -UR5, 0x100000, URZ ;  /* 0x0010000005047890 */ /* 0x000fc8000fffe13f */
[----:B------:R-:W-:Y:S02]  /*02f0*/  USHF.L.U32 UR5, UR4, 0xb, URZ ;  /* 0x0000000b04057899 */ /* 0x000fe4000800063f */
[----:B------:R-:W-:Y:S01]  /*0300*/  USHF.L.U32 UR4, UR4, 0x1, URZ ;  /* 0x0000000104047899 */ /* 0x000fe2000800063f */
[----:B------:R-:W0:Y:S11]  /*0310*/  FENCE.VIEW.ASYNC.S ;  /* 0x00000000000073c6 */ /* 0x000e360000000000 */
[----:B0-----:R0:W1:Y:S01]  /*0320*/  SYNCS.EXCH.64 URZ, [UR8], UR4 ;  /* 0x00000004083f75b2 */ /* 0x0010620008000100 */
[----:B------:R0:W2:Y:S01]  /*0330*/  SYNCS.EXCH.64 URZ, [UR8+0x10], UR6 ;  /* 0x00001006083f75b2 */ /* 0x0000a20008000100 */
[----:B------:R0:W3:Y:S01]  /*0340*/  SYNCS.EXCH.64 URZ, [UR8+0x8], UR4 ;  /* 0x00000804083f75b2 */ /* 0x0000e20008000100 */
[----:B------:R0:W4:Y:S01]  /*0350*/  SYNCS.EXCH.64 URZ, [UR8+0x18], UR6 ;  /* 0x00001806083f75b2 */ /* 0x0001220008000100 */
[----:B------:R-:W-:Y:S01]  /*0360*/  NOP ;  /* 0x0000000000007918 */ /* 0x000fe20000000000 */
.L_x_2:
[----:B------:R-:W5:Y:S01]  /*0370*/  SHFL.IDX PT, R0, R0, RZ, 0x1f ;  /* 0x00001fff00007589 */ /* 0x000f6200000e0000 */
[----:B------:R-:W-:Y:S01]  /*0380*/  ELECT P0, URZ, PT ;  /* 0x00000000003f782f */ /* 0x000fe20003800000 */
[----:B------:R-:W1:Y:S01]  /*0390*/  S2UR UR17, SR_CTAID.Y ;  /* 0x00000000001179c3 */ /* 0x000e620000002600 */
[----:B0-----:R-:W-:Y:S01]  /*03a0*/  ULDC UR5, c[0x0][0x65c] ;  /* 0x0001970000057ab9 */ /* 0x001fe20000000800 */
[----:B------:R-:W-:Y:S01]  /*03b0*/  UMOV UR12, 0x20 ;  /* 0x00000020000c7882 */ /* 0x000fe20000000000 */
[----:B------:R-:W-:Y:S01]  /*03c0*/  UISETP.NE.AND UP2, UPT, UR5, 0x1, UPT ;  /* 0x000000010500788c */ /* 0x000fe2000bf45270 */
[----:B------:R-:W-:Y:S01]  /*03d0*/  NOP ;  /* 0x0000000000007918 */ /* 0x000fe20000000000 */
[----:B------:R-:W-:Y:S02]  /*03e0*/  NOP ;  /* 0x0000000000007918 */ /* 0x000fe40000000000 */
[----:B------:R-:W-:Y:S01]  /*03f0*/  UP2UR UR45, UPR, URZ, 0x4 ;  /* 0x000000043f2d7883 */ /* 0x000fe20008000000 */
[----:B------:R-:W0:Y:S01]  /*0400*/  S2UR UR4, SR_CTAID.X ;  /* 0x00000000000479c3 */ /* 0x000e220000002500 */
[----:B------:R-:W-:-:S02]  /*0410*/  PLOP3.LUT P2, PT, PT, PT, UP2, 0x80, 0x0 ;  /* 0x000000000000781c */ /* 0x000fc40003f4f028 */
[----:B------:R-:W-:Y:S02]  /*0420*/  PLOP3.LUT P4, PT, PT, PT, UP2, 0x80, 0x0 ;  /* 0x000000000000781c */ /* 0x000fe40003f8f028 */
[----:B------:R-:W-:Y:S01]  /*0430*/  PLOP3.LUT P3, PT, PT, PT, UP2, 0x80, 0x0 ;  /* 0x000000000000781c */ /* 0x000fe20003f6f028 */
[----:B------:R-:W-:Y:S01]  /*0440*/  @UP2 ULDC UR14, c[0x0][0x10] ;  /* 0x00000400000e2ab9 */ /* 0x000fe20000000800 */
[----:B------:R-:W-:Y:S01]  /*0450*/  @UP2 UMOV UR9, URZ ;  /* 0x0000003f00092c82 */ /* 0x000fe20008000000 */
[----:B------:R-:W-:Y:S01]  /*0460*/  @!UP2 ULDC UR11, c[0x0][0xc] ;  /* 0x00000300000baab9 */ /* 0x000fe20000000800 */
[----:B-----5:R-:W-:Y:S01]  /*0470*/  ISETP.NE.OR P0, PT, R0, RZ, !P0 ;  /* 0x000000ff0000720c */ /* 0x020fe20004705670 */
[----:B-1----:R-:W-:Y:S02]  /*0480*/  @UP2 UMOV UR7, UR17 ;  /* 0x0000001100072c82 */ /* 0x002fe40008000000 */
[----:B------:R-:W-:Y:S01]  /*0490*/  @UP2 UMOV UR8, UR7 ;  /* 0x0000000700082c82 */ /* 0x000fe20008000000 */
[----:B------:R-:W-:Y:S01]  /*04a0*/  @!UP2 UMOV UR7, UR17 ;  /* 0x000000110007ac82 */ /* 0x000fe20008000000 */
[----:B0-----:R-:W-:-:S08]  /*04b0*/  @UP2 UIMAD.WIDE.U32 UR14, UR4, UR14, UR8 ;  /* 0x0000000e040e22a5 */ /* 0x001fd0000f8e0008 */
[----:B------:R-:W-:Y:S01]  /*04c0*/  VOTEU.ALL UP0, P0 ;  /* 0x00000000003f7886 */ /* 0x000fe20000000000 */
[----:B------:R-:W-:Y:S01]  /*04d0*/  VOTEU.ALL UP1, P0 ;  /* 0x00000000003f7886 */ /* 0x000fe20000020000 */
[----:B------:R-:W-:Y:S01]  /*04e0*/  IMAD.U32 R2, RZ, RZ, UR14 ;  /* 0x0000000eff027e24 */ /* 0x000fe2000f8e00ff */
[----:B------:R-:W-:Y:S02]  /*04f0*/  MOV R3, UR15 ;  /* 0x0000000f00037c02 */ /* 0x000fe40008000f00 */
[----:B------:R-:W0:Y:S01]  /*0500*/  @!UP0 S2UR UR6, SR_CgaCtaId ;  /* 0x00000000000689c3 */ /* 0x000e220000008800 */
[----:B------:R-:W-:Y:S01]  /*0510*/  @!UP0 UMOV UR5, 0x400 ;  /* 0x0000040000058882 */ /* 0x000fe20000000000 */
[----:B------:R-:W-:-:S04]  /*0520*/  @!UP0 UIADD3 UR12, -UR12, 0x100000, URZ ;  /* 0x001000000c0c8890 */ /* 0x000fc8000fffe13f */
[----:B------:R-:W-:Y:S02]  /*0530*/  @!UP0 USHF.L.U32 UR13, UR12, 0xb, URZ ;  /* 0x0000000b0c0d8899 */ /* 0x000fe4000800063f */
[----:B------:R-:W-:Y:S02]  /*0540*/  @!UP0 USHF.L.U32 UR12, UR12, 0x1, URZ ;  /* 0x000000010c0c8899 */ /* 0x000fe4000800063f */
[----:B0-----:R-:W-:Y:S01]  /*0550*/  @!UP0 ULEA UR16, UR6, UR5, 0x18 ;  /* 0x0000000506108291 */ /* 0x001fe2000f8ec03f */
[----:B------:R-:W-:Y:S01]  /*0560*/  VOTEU.ALL UP0, P0 ;  /* 0x00000000003f7886 */ /* 0x000fe20000000000 */
[----:B------:R-:W-:Y:S01]  /*0570*/  PLOP3.LUT P0, PT, PT, PT, UP2, 0x80, 0x0 ;  /* 0x000000000000781c */ /* 0x000fe20003f0f028 */
[----:B------:R-:W-:Y:S01]  /*0580*/  UMOV UR5, URZ ;  /* 0x0000003f00057c82 */ /* 0x000fe20008000000 */
[----:B------:R-:W-:Y:S01]  /*0590*/  @UP2 UMOV UR6, URZ ;  /* 0x0000003f00062c82 */ /* 0x000fe20008000000 */
[----:B------:R-:W-:Y:S02]  /*05a0*/  @!UP2 UIMAD.WIDE.U32 UR8, UR11, UR7, UR4 ;  /* 0x000000070b08a2a5 */ /* 0x000fe4000f8e0004 */
[----:B------:R-:W-:-:S04]  /*05b0*/  @UP2 UIADD3 UR6, UR15, UR6, URZ ;  /* 0x000000060f062290 */ /* 0x000fc8000fffe03f */
[----:B------:R-:W-:Y:S01]  /*05c0*/  MOV R5, UR9 ;  /* 0x0000000900057c02 */ /* 0x000fe20008000f00 */
[----:B------:R-:W0:Y:S02]  /*05d0*/  FENCE.VIEW.ASYNC.S ;  /* 0x00000000000073c6 */ /* 0x000e240000000000 */
[----:B0-----:R0:W2:Y:S01]  /*05e0*/  @!UP0 SYNCS.EXCH.64 URZ, [UR16+0x30], UR12 ;  /* 0x0000300c103f85b2 */ /* 0x0010a20008000100 */
[----:B------:R-:W-:Y:S01]  /*05f0*/  @P2 MOV R6, UR6 ;  /* 0x0000000600062c02 */ /* 0x000fe20008000f00 */
[----:B------:R-:W-:Y:S01]  /*0600*/  IMAD.U32 R4, RZ, RZ, UR8 ;  /* 0x00000008ff047e24 */ /* 0x000fe2000f8e00ff */
[----:B------:R-:W-:Y:S01]  /*0610*/  @!P4 MOV R6, R5 ;  /* 0x000000050006c202 */ /* 0x000fe20000000f00 */
[----:B------:R-:W-:Y:S01]  /*0620*/  @P0 IMAD.MOV.U32 R7, RZ, RZ, R2 ;  /* 0x000000ffff070224 */ /* 0x000fe200078e0002 */
[----:B------:R-:W-:Y:S01]  /*0630*/  MOV R3, UR9 ;  /* 0x0000000900037c02 */ /* 0x000fe20008000f00 */
[----:B------:R-:W-:Y:S02]  /*0640*/  IMAD.U32 R2, RZ, RZ, UR8 ;  /* 0x00000008ff027e24 */ /* 0x000fe4000f8e00ff */
[----:B------:R0:W-:Y:S02]  /*0650*/  STL [R1+0x200], R6 ;  /* 0x0002000601007387 */ /* 0x0001e40000100800 */
[----:B------:R-:W-:-:S05]  /*0660*/  @!P3 IMAD.MOV.U32 R7, RZ, RZ, R2 ;  /* 0x000000ffff07b224 */ /* 0x000fca00078e0002 */
[----:B------:R0:W-:Y:S01]  /*0670*/  STL [R1+0x204], R7 ;  /* 0x0002040701007387 */ /* 0x0001e20000100800 */
[----:B------:R0:W2:Y:S01]  /*0680*/  @!UP1 SYNCS.EXCH.64 URZ, [UR16+0x38], UR12 ;  /* 0x0000380c103f95b2 */ /* 0x0000a20008000100 */
[----:B------:R-:W-:Y:S01]  /*0690*/  NOP ;  /* 0x0000000000007918 */ /* 0x000fe20000000000 */
[----:B--234-:R-:W-:Y:S06]  /*06a0*/  BAR.SYNC.DEFER_BLOCKING 0x0 ;  /* 0x0000000000007b1d */ /* 0x01cfec0000010000 */
[----:B------:R-:W-:Y:S05]  /*06b0*/  @!P1 BRA `(.L_x_3) ;  /* 0x0000016400a89947 */ /* 0x000fea0003800000 */
[----:B------:R-:W-:-:S06]  /*06c0*/  UISETP.GT.U32.AND UP0, UPT, UR18, 0x1, UPT ;  /* 0x000000011200788c */ /* 0x000fcc000bf04070 */
[----:B------:R-:W-:-:S13]  /*06d0*/  PLOP3.LUT P0, PT, PT, PT, UP0, 0x80, 0x0 ;  /* 0x000000000000781c */ /* 0x000fda0003f0f008 */
[----:B0-----:R-:W-:Y:S05]  /*06e0*/  @P0 EXIT ;  /* 0x000000000000094d */ /* 0x001fea0003800000 */
[----:B------:R-:W-:Y:S01]  /*06f0*/  ULDC.64 UR8, c[0x0][0x650] ;  /* 0x0001940000087ab9 */ /* 0x000fe20000000a00 */
[----:B------:R-:W-:Y:S01]  /*0700*/  UMOV UR41, 0xffffffff ;  /* 0xffffffff00297882 */ /* 0x000fe20000000000 */
[----:B------:R-:W-:Y:S01]  /*0710*/  ISETP.GE.U32.AND P0, PT, R7, UR8, PT ;  /* 0x0000000807007c0c */ /* 0x000fe2000bf06070 */
[----:B------:R-:W-:Y:S01]  /*0720*/  UMOV UR42, 0xffffffff ;  /* 0xffffffff002a7882 */ /* 0x000fe20000000000 */
[----:B------:R-:W-:Y:S01]  /*0730*/  UMOV UR43, 0xffffffff ;  /* 0xffffffff002b7882 */ /* 0x000fe20000000000 */
[----:B------:R-:W-:Y:S02]  /*0740*/  PRMT R0, RZ, 0x7610, R0 ;  /* 0x00007610ff007816 */ /* 0x000fe40000000000 */
[----:B------:R-:W-:-:S13]  /*0750*/  ISETP.GE.U32.AND.EX P0, PT, R6, UR9, PT, P0 ;  /* 0x0000000906007c0c */ /* 0x000fda000bf06100 */
[----:B------:R-:W-:Y:S05]  /*0760*/  @P0 BRA `(.L_x_4) ;  /* 0x0000000400800947 */ /* 0x000fea0003800000 */
[----:B------:R-:W-:Y:S01]  /*0770*/  I2FP.F32.U32 R0, UR4 ;  /* 0x0000000400007c45 */ /* 0x000fe20008201000 */
[----:B------:R-:W-:Y:S01]  /*0780*/  ULDC.64 UR16, c[0x0][0x628] ;  /* 0x00018a0000107ab9 */ /* 0x000fe20000000a00 */
[----:B------:R-:W-:Y:S01]  /*0790*/  ULDC UR6, c[0x0][0x150] ;  /* 0x0000540000067ab9 */ /* 0x000fe20000000800 */
[----:B------:R-:W-:Y:S01]  /*07a0*/  ISETP.NE.U32.AND P0, PT, RZ, UR16, PT ;  /* 0x00000010ff007c0c */ /* 0x000fe2000bf05070 */
[----:B------:R-:W-:Y:S01]  /*07b0*/  ULDC UR15, c[0x0][0x630] ;  /* 0x00018c00000f7ab9 */ /* 0x000fe20000000800 */
[----:B------:R-:W-:Y:S01]  /*07c0*/  FMUL R0, R0, UR6 ;  /* 0x0000000600007c20 */ /* 0x000fe20008400000 */
[----:B------:R-:W-:Y:S01]  /*07d0*/  R2UR UR18, R7 ;  /* 0x00000000071272ca */ /* 0x000fe200000e0000 */
[----:B------:R-:W-:Y:S01]  /*07e0*/  ULDC UR20, c[0x0][0x154] ;  /* 0x0000550000147ab9 */ /* 0x000fe20000000800 */
[----:B------:R-:W-:Y:S01]  /*07f0*/  ISETP.NE.AND.EX P0, PT, RZ, UR17, PT, P0 ;  /* 0x00000011ff007c0c */ /* 0x000fe2000bf05300 */
[----:B------:R0:W1:Y:S01]  /*0800*/  F2I.U32.TRUNC.NTZ R2, R0 ;  /* 0x0000000000027305 */ /* 0x000062000020f000 */
[----:B------:R-:W-:-:S02]  /*0810*/  R2UR UR19, R6 ;  /* 0x00000000061372ca */ /* 0x000fc400000e0000 */
[----:B------:R-:W-:Y:S02]  /*0820*/  R2UR UR8, R7 ;  /* 0x00000000070872ca */ /* 0x000fe400000e0000 */
[----:B------:R-:W-:-:S07]  /*0830*/  R2UR UR9, R6 ;  /* 0x00000000060972ca */ /* 0x000fce00000e0000 */
[----:B0-----:R-:W-:Y:S08]  /*0840*/  @!P0 BRA `(.L_x_5) ;  /* 0x0000000000308947 */ /* 0x001ff00003800000 */
[----:B------:R-:W-:Y:S01]  /*0850*/  R2UR UR8, R7 ;  /* 0x00000000070872ca */ /* 0x000fe200000e0000 */
[----:B------:R-:W-:Y:S01]  /*0860*/  ULDC UR6, c[0x0][0x634] ;  /* 0x00018d0000067ab9 */ /* 0x000fe20000000800 */
[----:B------:R-:W-:-:S11]  /*0870*/  R2UR UR14, R6 ;  /* 0x00000000060e72ca */ /* 0x000fd600000e0000 */
[----:B------:R-:W-:-:S04]  /*0880*/  UIADD3 UR6, UP0, UR8, UR6, URZ ;  /* 0x0000000608067290 */ /* 0x000fc8000ff1e03f */
[----:B------:R-:W-:-:S04]  /*0890*/  UIADD3.X UR14, URZ, UR14, URZ, UP0, !UPT ;  /* 0x0000000e3f0e7290 */ /* 0x000fc800087fe43f */
[----:B------:R-:W-:-:S04]  /*08a0*/  UIMAD.WIDE.U32 UR8, UR14, UR16, URZ ;  /* 0x000000100e0872a5 */ /* 0x000fc8000f8e003f */
[----:B------:R-:W-:Y:S02]  /*08b0*/  UIMAD.WIDE.U32 UR10, UP0, UR6, UR17, UR8 ;  /* 0x00000011060a72a5 */ /* 0x000fe4000f800008 */
[----:B------:R-:W-:Y:S02]  /*08c0*/  UIMAD.WIDE.U32 UR8, UR6, UR16, URZ ;  /* 0x00000010060872a5 */ /* 0x000fe4000f8e003f */
[----:B------:R-:W-:Y:S02]  /*08d0*/  UIADD3.X UR13, URZ, URZ, URZ, UP0, !UPT ;  /* 0x0000003f3f0d7290 */ /* 0x000fe400087fe43f */
[----:B------:R-:W-:Y:S01]  /*08e0*/  UIADD3 URZ, UP0, UR9, UR10, URZ ;  /* 0x0000000a093f7290 */ /* 0x000fe2000ff1e03f */
[----:B------:R-:W-:-:S03]  /*08f0*/  UMOV UR12, UR11 ;  /* 0x0000000b000c7c82 */ /* 0x000fc60008000000 */
[----:B------:R-:W-:-:S12]  /*0900*/  UIMAD.WIDE.U32.X UR8, UR14, UR17, UR12, UP0 ;  /* 0x000000110e0872a5 */ /* 0x000fd800080e040c */
.L_x_5:
[----:B------:R-:W-:Y:S01]  /*0910*/  USHF.R.U64 UR43, UR8, UR15, UR9 ;  /* 0x0000000f082b7299 */ /* 0x000fe20008001209 */
[----:B------:R-:W-:Y:S01]  /*0920*/  I2FP.F32.U32 R0, UR7 ;  /* 0x0000000700007c45 */ /* 0x000fe20008201000 */
[----:B------:R-:W-:Y:S01]  /*0930*/  USHF.R.U32.HI UR5, URZ, UR15, UR9 ;  /* 0x0000000f3f057299 */ /* 0x000fe20008011609 */
[----:B-1----:R-:W-:Y:S01]  /*0940*/  R2UR UR12, R2 ;  /* 0x00000000020c72ca */ /* 0x002fe200000e0000 */
[----:B------:R-:W-:Y:S02]  /*0950*/  UIADD3 UR6, UP0, URZ, -UR43, URZ ;  /* 0x8000002b3f067290 */ /* 0x000fe4000ff1e03f */
[----:B------:R-:W-:Y:S01]  /*0960*/  FMUL R0, R0, UR20 ;  /* 0x0000001400007c20 */ /* 0x000fe20008400000 */
[----:B------:R-:W-:Y:S01]  /*0970*/  ULDC.64 UR8, c[0x0][0x620] ;  /* 0x0001880000087ab9 */ /* 0x000fe20000000a00 */
[----:B------:R-:W-:Y:S01]  /*0980*/  UIADD3.X UR5, URZ, ~UR5, URZ, UP0, !UPT ;  /* 0x800000053f057290 */ /* 0x000fe200087fe43f */
[----:B------:R-:W-:Y:S01]  /*0990*/  UMOV UR10, UR18 ;  /* 0x00000012000a7c82 */ /* 0x000fe20008000000 */
[----:B------:R-:W-:-:S02]  /*09a0*/  UMOV UR11, UR19 ;  /* 0x00000013000b7c82 */ /* 0x000fc40008000000 */
[----:B------:R-:W-:Y:S01]  /*09b0*/  UIMAD UR5, UR5, UR8, URZ ;  /* 0x00000008050572a4 */ /* 0x000fe2000f8e023f */
[----:B------:R-:W0:Y:S01]  /*09c0*/  F2I.U32.TRUNC.NTZ R0, R0 ;  /* 0x0000000000007305 */ /* 0x000e22000020f000 */
[----:B------:R-:W-:Y:S02]  /*09d0*/  UIMAD.WIDE.U32 UR10, UR6, UR8, UR10 ;  /* 0x00000008060a72a5 */ /* 0x000fe4000f8e000a */
[----:B------:R-:W-:Y:S01]  /*09e0*/  UIMAD UR6, UR6, UR9, UR5 ;  /* 0x00000009060672a4 */ /* 0x000fe2000f8e0205 */
[----:B------:R-:W-:Y:S01]  /*09f0*/  ULDC UR21, c[0x0][0x658] ;  /* 0x0001960000157ab9 */ /* 0x000fe20000000800 */
[----:B------:R-:W-:Y:S02]  /*0a00*/  UMOV UR19, 0xffffffff ;  /* 0xffffffff00137882 */ /* 0x000fe40000000000 */
[----:B------:R-:W-:Y:S01]  /*0a10*/  UIADD3 UR6, UR11, UR6, URZ ;  /* 0x000000060b067290 */ /* 0x000fe2000fffe03f */
[----:B------:R-:W-:Y:S01]  /*0a20*/  ULDC UR15, c[0x0][0x618] ;  /* 0x00018600000f7ab9 */ /* 0x000fe20000000800 */
[----:B------:R-:W-:Y:S01]  /*0a30*/  ULDC.64 UR8, c[0x0][0x640] ;  /* 0x0001900000087ab9 */ /* 0x000fe20000000a00 */
[----:B------:R-:W-:Y:S01]  /*0a40*/  USHF.L.U32 UR11, UR19, UR21, URZ ;  /* 0x00000015130b7299 */ /* 0x000fe2000800063f */
[----:B------:R-:W-:Y:S01]  /*0a50*/  ISETP.NE.U32.AND P0, PT, RZ, UR8, PT ;  /* 0x00000008ff007c0c */ /* 0x000fe2000bf05070 */
[----:B------:R-:W-:-:S02]  /*0a60*/  USHF.R.U64 UR19, UR10, UR15, UR6 ;  /* 0x0000000f0a137299 */ /* 0x000fc40008001206 */
[----:B------:R-:W-:Y:S01]  /*0a70*/  USHF.R.U32.HI UR10, URZ, UR15, UR6 ;  /* 0x0000000f3f0a7299 */ /* 0x000fe20008011606 */
[----:B0-----:R-:W-:Y:S01]  /*0a80*/  R2UR UR14, R0 ;  /* 0x00000000000e72ca */ /* 0x001fe200000e0000 */
[----:B------:R-:W-:Y:S01]  /*0a90*/  ULDC UR17, c[0x0][0x608] ;  /* 0x0001820000117ab9 */ /* 0x000fe20000000800 */
[----:B------:R-:W-:Y:S01]  /*0aa0*/  ISETP.NE.AND.EX P0, PT, RZ, UR9, PT, P0 ;  /* 0x00000009ff007c0c */ /* 0x000fe2000bf05300 */
[----:B------:R-:W-:Y:S02]  /*0ab0*/  USHF.R.U64 UR23, UR19, UR17, UR10 ;  /* 0x0000001113177299 */ /* 0x000fe4000800120a */
[----:B------:R-:W-:Y:S01]  /*0ac0*/  USHF.R.U32.HI UR10, URZ, UR17, UR10 ;  /* 0x000000113f0a7299 */ /* 0x000fe2000801160a */
[----:B------:R-:W-:Y:S01]  /*0ad0*/  UMOV UR16, 0x1 ;  /* 0x0000000100107882 */ /* 0x000fe20000000000 */
[----:B------:R-:W-:Y:S02]  /*0ae0*/  UIADD3 UR12, -UR12, URZ, URZ ;  /* 0x0000003f0c0c7290 */ /* 0x000fe4000fffe13f */
[----:B------:R-:W-:-:S02]  /*0af0*/  USHF.R.U64 UR24, UR23, UR21, UR10 ;  /* 0x0000001517187299 */ /* 0x000fc4000800120a */
[----:B------:R-:W-:Y:S01]  /*0b00*/  USHF.L.U32 UR6, UR16, UR21, URZ ;  /* 0x0000001510067299 */ /* 0x000fe2000800063f */
[----:B------:R-:W-:Y:S01]  /*0b10*/  ULDC UR13, c[0x0][0x144] ;  /* 0x00005100000d7ab9 */ /* 0x000fe20000000800 */
[----:B------:R-:W-:Y:S01]  /*0b20*/  ULDC UR5, c[0x0][0x600] ;  /* 0x0001800000057ab9 */ /* 0x000fe20000000800 */
[----:B------:R-:W-:Y:S02]  /*0b30*/  ULOP3.LUT UR16, URZ, UR11, URZ, 0x33, !UPT ;  /* 0x0000000b3f107292 */ /* 0x000fe4000f8e333f */
[----:B------:R-:W-:Y:S02]  /*0b40*/  USHF.R.U32.HI UR11, URZ, UR21, UR10 ;  /* 0x000000153f0b7299 */ /* 0x000fe4000801160a */
[----:B------:R-:W-:Y:S02]  /*0b50*/  UIADD3 UR18, UR5, -0x1, URZ ;  /* 0xffffffff05127890 */ /* 0x000fe4000fffe03f */
[----:B------:R-:W-:Y:S02]  /*0b60*/  UIADD3 UR20, -UR14, URZ, URZ ;  /* 0x0000003f0e147290 */ /* 0x000fe4000fffe13f */
[----:B------:R-:W-:Y:S01]  /*0b70*/  UIMAD UR4, UR13, UR12, UR4 ;  /* 0x0000000c0d0472a4 */ /* 0x000fe2000f8e0204 */
[----:B------:R-:W-:Y:S01]  /*0b80*/  ULDC UR25, c[0x0][0x148] ;  /* 0x0000520000197ab9 */ /* 0x000fe20000000800 */
[----:B------:R-:W-:Y:S01]  /*0b90*/  ULDC UR21, c[0x0][0x648] ;  /* 0x0001920000157ab9 */ /* 0x000fe20000000800 */
[----:B------:R-:W-:Y:S01]  /*0ba0*/  ULDC UR22, c[0x0][0x638] ;  /* 0x00018e0000167ab9 */ /* 0x000fe20000000800 */
[----:B------:R-:W-:Y:S01]  /*0bb0*/  UMOV UR10, UR24 ;  /* 0x00000018000a7c82 */ /* 0x000fe20008000000 */
[----:B------:R-:W-:Y:S07]  /*0bc0*/  @!P0 BRA `(.L_x_6) ;  /* 0x0000000000308947 */ /* 0x000fee0003800000 */
[----:B------:R-:W-:Y:S02]  /*0bd0*/  ULDC UR14, c[0x0][0x64c] ;  /* 0x00019300000e7ab9 */ /* 0x000fe40000000800 */
        /* <DEDUP_REMOVED lines=8> */
[----:B------:R-:W-:-:S07]  /*0c60*/  UIMAD.WIDE.U32.X UR8, UR17, UR9, UR14, UP0 ;  /* 0x00000009110872a5 */ /* 0x000fce00080e040e */
[----:B------:R-:W-:Y:S01]  /*0c70*/  UMOV UR10, UR8 ;  /* 0x00000008000a7c82 */ /* 0x000fe20008000000 */
[----:B------:R-:W-:-:S05]  /*0c80*/  UMOV UR11, UR9 ;  /* 0x00000009000b7c82 */ /* 0x000fca0008000000 */
.L_x_6:
[----:B------:R-:W-:Y:S01]  /*0c90*/  UISETP.NE.AND UP0, UPT, UR45, URZ, UPT ;  /* 0x0000003f2d00728c */ /* 0x000fe2000bf05270 */
[----:B------:R-:W-:Y:S01]  /*0ca0*/  IMAD.MOV.U32 R0, RZ, RZ, 0x1 ;  /* 0x00000001ff007424 */ /* 0x000fe200078e00ff */
[----:B------:R-:W-:Y:S02]  /*0cb0*/  USHF.R.U64 UR8, UR10, UR21, UR11 ;  /* 0x000000150a087299 */ /* 0x000fe4000800120b */
[----:B------:R-:W-:Y:S02]  /*0cc0*/  ULOP3.LUT UR16, UR23, UR16, URZ, 0xc0, !UPT ;  /* 0x0000001017107292 */ /* 0x000fe4000f8ec03f */
[----:B------:R-:W-:Y:S02]  /*0cd0*/  ULOP3.LUT UR18, UR19, UR18, URZ, 0xc0, !UPT ;  /* 0x0000001213127292 */ /* 0x000fe4000f8ec03f */
[----:B------:R-:W-:-:S03]  /*0ce0*/  UIMAD UR16, UR6, UR8, UR16 ;  /* 0x00000008061072a4 */ /* 0x000fc6000f8e0210 */
[----:B------:R-:W-:Y:S02]  /*0cf0*/  @UP0 UIMAD UR4, UR25, UR20, UR7 ;  /* 0x00000014190402a4 */ /* 0x000fe4000f8e0207 */
[----:B------:R-:W-:-:S04]  /*0d00*/  UIADD3 UR7, -UR8, URZ, URZ ;  /* 0x0000003f08077290 */ /* 0x000fc8000fffe13f */
[----:B------:R-:W-:-:S03]  /*0d10*/  UIMAD UR6, UR7, UR22, UR24 ;  /* 0x00000016070672a4 */ /* 0x000fc6000f8e0218 */
[----:B------:R-:W-:Y:S01]  /*0d20*/  ULDC UR7, c[0x0][0x610] ;  /* 0x0001840000077ab9 */ /* 0x000fe20000000800 */
[----:B------:R-:W-:Y:S02]  /*0d30*/  UIMAD UR6, UR6, UR5, UR18 ;  /* 0x00000005060672a4 */ /* 0x000fe4000f8e0212 */
[----:B------:R-:W-:-:S04]  /*0d40*/  UIMAD UR4, UR16, UR7, UR4 ;  /* 0x00000007100472a4 */ /* 0x000fc8000f8e0204 */
[----:B------:R-:W-:Y:S02]  /*0d50*/  USEL UR42, UR6, UR4, !UP0 ;  /* 0x00000004062a7287 */ /* 0x000fe4000c000000 */
[----:B------:R-:W-:-:S12]  /*0d60*/  USEL UR41, UR4, UR6, !UP0 ;  /* 0x0000000604297287 */ /* 0x000fd8000c000000 */
.L_x_4:
[----:B------:R-:W-:-:S08]  /*0d70*/  NOP ;  /* 0x0000000000007918 */ /* 0x000fd00000000000 */
[----:B------:R-:W0:Y:S02]  /*0d80*/  USETMAXREG.TRY_ALLOC.CTAPOOL UP0, 0xf0 ;  /* 0x000000f0000079c8 */ /* 0x000e240008000600 */
[----:B0-----:R-:W-:-:S13]  /*0d90*/  PLOP3.LUT P0, PT, PT, PT, UP0, 0x80, 0x0 ;  /* 0x000000000000781c */ /* 0x001fda0003f0f008 */
[----:B------:R-:W-:Y:S05]  /*0da0*/  @!P0 BRA `(.L_x_4) ;  /* 0xfffffffc00f08947 */ /* 0x000fea000383ffff */
[----:B------:R-:W-:Y:S01]  /*0db0*/  ULDC.64 UR4, c[0x0][0x598] ;  /* 0x0001660000047ab9 */ /* 0x000fe20000000a00 */
[----:B------:R-:W-:Y:S01]  /*0dc0*/  ULDC.64 UR36, c[0x0][0x208] ;  /* 0x0000820000247ab9 */ /* 0x000fe20000000a00 */
[----:B------:R-:W-:-:S04]  /*0dd0*/  ISETP.NE.U32.AND P0, PT, RZ, UR4, PT ;  /* 0x00000004ff007c0c */ /* 0x000fc8000bf05070 */
[----:B------:R-:W-:-:S13]  /*0de0*/  ISETP.NE.AND.EX P0, PT, RZ, UR5, PT, P0 ;  /* 0x00000005ff007c0c */ /* 0x000fda000bf05300 */
[----:B------:R-:W-:Y:S05]  /*0df0*/  @!P0 BRA `(.L_x_7) ;  /* 0x00000000001c8947 */ /* 0x000fea0003800000 */
[----:B------:R-:W0:Y:S02]  /*0e00*/  LDC.64 R2, c[0x0][0x598] ;  /* 0x00016600ff027b82 */ /* 0x000e240000000a00 */
[----:B0-----:R-:W2:Y:S02]  /*0e10*/  LDG.E.64 R2, desc[UR36][R2.64] ;  /* 0x0000002402027981 */ /* 0x001ea4000c1e1b00 */
[----:B--2---:R-:W-:-:S04]  /*0e20*/  ISETP.NE.U32.AND P0, PT, R2, RZ, PT ;  /* 0x000000ff0200720c */ /* 0x004fc80003f05070 */
[----:B------:R-:W-:-:S13]  /*0e30*/  ISETP.NE.AND.EX P0, PT, R3, RZ, PT, P0 ;  /* 0x000000ff0300720c */ /* 0x000fda0003f05300 */
[----:B------:R-:W-:Y:S05]  /*0e40*/  @!P0 BRA `(.L_x_7) ;  /* 0x0000000000088947 */ /* 0x000fea0003800000 */
[----:B------:R0:W5:Y:S01]  /*0e50*/  LD.E R2, desc[UR36][R2.64] ;  /* 0x0000002402027980 */ /* 0x000162000c101900 */
[----:B------:R-:W-:Y:S05]  /*0e60*/  BRA `(.L_x_8) ;  /* 0x0000000000247947 */ /* 0x000fea0003800000 */
.L_x_7:
[----:B------:R-:W-:Y:S02]  /*0e70*/  ULDC.64 UR4, c[0x0][0x588] ;  /* 0x0001620000047ab9 */ /* 0x000fe40000000a00 */
[----:B------:R-:W-:-:S04]  /*0e80*/  ISETP.NE.U32.AND P0, PT, RZ, UR4, PT ;  /* 0x00000004ff007c0c */ /* 0x000fc8000bf05070 */
[----:B------:R-:W-:-:S13]  /*0e90*/  ISETP.NE.AND.EX P0, PT, RZ, UR5, PT, P0 ;  /* 0x00000005ff007c0c */ /* 0x000fda000bf05300 */
[----:B------:R-:W-:Y:S05]  /*0ea0*/  @!P0 BRA `(.L_x_9) ;  /* 0x00000000000c8947 */ /* 0x000fea0003800000 */
[----:B------:R-:W0:Y:S02]  /*0eb0*/  LDC.64 R2, c[0x0][0x588] ;  /* 0x00016200ff027b82 */ /* 0x000e240000000a00 */
[----:B0-----:R1:W5:Y:S01]  /*0ec0*/  LDG.E R2, desc[UR36][R2.64] ;  /* 0x0000002402027981 */ /* 0x001362000c1e1900 */
[----:B------:R-:W-:Y:S05]  /*0ed0*/  BRA `(.L_x_8) ;  /* 0x0000000000087947 */ /* 0x000fea0003800000 */
.L_x_9:
[----:B------:R-:W-:Y:S02]  /*0ee0*/  ULDC UR4, c[0x0][0x580] ;  /* 0x0001600000047ab9 */ /* 0x000fe40000000800 */
[----:B------:R-:W-:-:S07]  /*0ef0*/  MOV R2, UR4 ;  /* 0x0000000400027c02 */ /* 0x000fce0008000f00 */
.L_x_8:
[----:B------:R-:W-:Y:S02]  /*0f00*/  ULDC.64 UR4, c[0x0][0x5a0] ;  /* 0x0001680000047ab9 */ /* 0x000fe40000000a00 */
[----:B------:R-:W-:-:S04]  /*0f10*/  ISETP.NE.U32.AND P0, PT, RZ, UR4, PT ;  /* 0x00000004ff007c0c */ /* 0x000fc8000bf05070 */
[----:B------:R-:W-:-:S13]  /*0f20*/  ISETP.NE.AND.EX P0, PT, RZ, UR5, PT, P0 ;  /* 0x00000005ff007c0c */ /* 0x000fda000bf05300 */
[----:B------:R-:W-:Y:S05]  /*0f30*/  @!P0 BRA `(.L_x_10) ;  /* 0x00000000001c8947 */ /* 0x000fea0003800000 */
[----:B------:R-:W2:Y:S02]  /*0f40*/  LDC.64 R4, c[0x0][0x5a0] ;  /* 0x00016800ff047b82 */ /* 0x000ea40000000a00 */
[----:B--2---:R-:W2:Y:S02]  /*0f50*/  LDG.E.64 R4, desc[UR36][R4.64] ;  /* 0x0000002404047981 */ /* 0x004ea4000c1e1b00 */
[----:B--2---:R-:W-:-:S04]  /*0f60*/  ISETP.NE.U32.AND P0, PT, R4, RZ, PT ;  /* 0x000000ff0400720c */ /* 0x004fc80003f05070 */
[----:B------:R-:W-:-:S13]  /*0f70*/  ISETP.NE.AND.EX P0, PT, R5, RZ, PT, P0 ;  /* 0x000000ff0500720c */ /* 0x000fda0003f05300 */
[----:B------:R-:W-:Y:S05]  /*0f80*/  @!P0 BRA `(.L_x_10) ;  /* 0x0000000000088947 */ /* 0x000fea0003800000 */
[----:B------:R2:W5:Y:S01]  /*0f90*/  LD.E R16, desc[UR36][R4.64] ;  /* 0x0000002404107980 */ /* 0x000562000c101900 */
[----:B------:R-:W-:Y:S05]  /*0fa0*/  BRA `(.L_x_11) ;  /* 0x0000000000247947 */ /* 0x000fea0003800000 */
.L_x_10:
[----:B------:R-:W-:Y:S02]  /*0fb0*/  ULDC.64 UR4, c[0x0][0x590] ;  /* 0x0001640000047ab9 */ /* 0x000fe40000000a00 */
[----:B------:R-:W-:-:S04]  /*0fc0*/  ISETP.NE.U32.AND P0, PT, RZ, UR4, PT ;  /* 0x00000004ff007c0c */ /* 0x000fc8000bf05070 */
[----:B------:R-:W-:-:S13]  /*0fd0*/  ISETP.NE.AND.EX P0, PT, RZ, UR5, PT, P0 ;  /* 0x00000005ff007c0c */ /* 0x000fda000bf05300 */
[----:B------:R-:W-:Y:S05]  /*0fe0*/  @!P0 BRA `(.L_x_12) ;  /* 0x00000000000c8947 */ /* 0x000fea0003800000 */
[----:B------:R-:W2:Y:S02]  /*0ff0*/  LDC.64 R16, c[0x0][0x590] ;  /* 0x00016400ff107b82 */ /* 0x000ea40000000a00 */
[----:B--2---:R3:W5:Y:S01]  /*1000*/  LDG.E R16, desc[UR36][R16.64] ;  /* 0x0000002410107981 */ /* 0x004762000c1e1900 */
[----:B------:R-:W-:Y:S05]  /*1010*/  BRA `(.L_x_11) ;  /* 0x0000000000087947 */ /* 0x000fea0003800000 */
.L_x_12:
[----:B------:R-:W-:Y:S02]  /*1020*/  ULDC UR4, c[0x0][0x584] ;  /* 0x0001610000047ab9 */ /* 0x000fe40000000800 */
[----:B------:R-:W-:-:S07]  /*1030*/  IMAD.U32 R16, RZ, RZ, UR4 ;  /* 0x00000004ff107e24 */ /* 0x000fce000f8e00ff */
.L_x_11:
[----:B------:R-:W-:-:S13]  /*1040*/  LOP3.LUT P0, RZ, R0, 0xff, RZ, 0xc0, !PT ;  /* 0x000000ff00ff7812 */ /* 0x000fda000780c0ff */
[----:B------:R-:W-:Y:S05]  /*1050*/  @!P0 EXIT ;  /* 0x000000000000894d */ /* 0x000fea0003800000 */
[----:B------:R-:W-:Y:S01]  /*1060*/  ULDC UR4, c[0x0][0x28c] ;  /* 0x0000a30000047ab9 */ /* 0x000fe20000000800 */
[----:B------:R-:W-:Y:S01]  /*1070*/  UMOV UR38, URZ ;  /* 0x0000003f00267c82 */ /* 0x000fe20008000000 */
[----:B------:R-:W-:Y:S01]  /*1080*/  UIADD3 UR4, UR4, 0x1f, URZ ;  /* 0x0000001f04047890 */ /* 0x000fe2000fffe03f */
[----:B------:R-:W-:-:S03]  /*1090*/  UMOV UR39, URZ ;  /* 0x0000003f00277c82 */ /* 0x000fc60008000000 */
[----:B------:R-:W-:-:S04]  /*10a0*/  USHF.R.S32.HI UR5, URZ, 0x1f, UR4 ;  /* 0x0000001f3f057899 */ /* 0x000fc80008011404 */
[----:B------:R-:W-:-:S04]  /*10b0*/  ULEA.HI UR5, UR5, UR4, URZ, 0x5 ;  /* 0x0000000405057291 */ /* 0x000fc8000f8f283f */
[----:B------:R-:W-:-:S12]  /*10c0*/  USHF.R.S32.HI UR44, URZ, 0x5, UR5 ;  /* 0x000000053f2c7899 */ /* 0x000fd80008011405 */
.L_x_540:
[----:B----4-:R-:W4:Y:S01]  /*10d0*/  S2R R0, SR_TID.X ;  /* 0x0000000000007919 */ /* 0x010f220000002100 */
[----:B0-----:R-:W0:Y:S01]  /*10e0*/  S2UR UR6, SR_CgaCtaId ;  /* 0x00000000000679c3 */ /* 0x001e220000008800 */
[----:B------:R-:W-:Y:S02]  /*10f0*/  UMOV UR46, 0x400 ;  /* 0x00000400002e7882 */ /* 0x000fe40000000000 */
[----:B0-----:R-:W-:Y:S01]  /*1100*/  ULEA UR46, UR6, UR46, 0x18 ;  /* 0x0000002e062e7291 */ /* 0x001fe2000f8ec03f */
[----:B----4-:R-:W-:-:S04]  /*1110*/  LOP3.LUT R0, R0, 0x80, RZ, 0xc0, !PT ;  /* 0x0000008000007812 */ /* 0x010fc800078ec0ff */
[----:B------:R-:W-:-:S06]  /*1120*/  SHF.R.U32.HI R0, RZ, 0x7, R0 ;  /* 0x00000007ff007819 */ /* 0x000fcc0000011600 */
[----:B------:R-:W0:Y:S02]  /*1130*/  SHFL.IDX PT, R0, R0, RZ, 0x1f ;  /* 0x00001fff00007589 */ /* 0x000e2400000e0000 */
[----:B0-----:R-:W-:-:S13]  /*1140*/  R2UR UR4, R0 ;  /* 0x00000000000472ca */ /* 0x001fda00000e0000 */
[----:B------:R-:W-:-:S04]  /*1150*/  ULEA.HI UR5, UR4, UR4, URZ, 0x1 ;  /* 0x0000000404057291 */ /* 0x000fc8000f8f083f */
[----:B------:R-:W-:-:S04]  /*1160*/  ULOP3.LUT UR5, UR5, 0x7fffe, URZ, 0xc0, !UPT ;  /* 0x0007fffe05057892 */ /* 0x000fc8000f8ec03f */
[----:B------:R-:W-:-:S03]  /*1170*/  UIADD3 UR5, UR4, -UR5, URZ ;  /* 0x8000000504057290 */ /* 0x000fc6000fffe03f */
[----:B------:R-:W-:Y:S01]  /*1180*/  ULDC UR4, c[0x0][0x28c] ;  /* 0x0000a30000047ab9 */ /* 0x000fe20000000800 */
[----:B------:R-:W-:Y:S01]  /*1190*/  ULEA UR5, UR5, UR46, 0xd ;  /* 0x0000002e05057291 */ /* 0x000fe2000f8e683f */
[----:B------:R-:W-:-:S03]  /*11a0*/  ISETP.LT.AND P0, PT, RZ, UR4, PT ;  /* 0x00000004ff007c0c */ /* 0x000fc6000bf01270 */
[----:B------:R-:W-:-:S04]  /*11b0*/  UIADD3 UR5, UR5, 0x100, URZ ;  /* 0x0000010005057890 */ /* 0x000fc8000fffe03f */
[----:B------:R-:W-:-:S04]  /*11c0*/  USHF.R.U32.HI UR5, URZ, 0x4, UR5 ;  /* 0x000000043f057899 */ /* 0x000fc80008011605 */
[----:B------:R-:W-:Y:S02]  /*11d0*/  ULOP3.LUT UR47, UR5, 0x3fff, URZ, 0xc0, !UPT ;  /* 0x00003fff052f7892 */ /* 0x000fe4000f8ec03f */
[----:B-123--:R-:W-:Y:S10]  /*11e0*/  @P0 BRA `(.L_x_13) ;  /* 0x0000000000400947 */ /* 0x00eff40003800000 */
[----:B------:R-:W-:Y:S01]  /*11f0*/  MOV R0, 0x0 ;  /* 0x0000000000007802 */ /* 0x000fe20000000f00 */
[----:B------:R-:W-:Y:S01]  /*1200*/  ULDC.64 UR4, c[0x4][0x68] ;  /* 0x01001a0000047ab9 */ /* 0x000fe20000000a00 */
[----:B------:R-:W-:Y:S01]  /*1210*/  ULDC.64 UR6, c[0x4][0x8] ;  /* 0x0100020000067ab9 */ /* 0x000fe20000000a00 */
[----:B--2---:R-:W-:Y:S01]  /*1220*/  MOV R4, UR4 ;  /* 0x0000000400047c02 */ /* 0x004fe20008000f00 */
[----:B------:R0:W2:Y:S01]  /*1230*/  LDC.64 R14, c[0x4][R0] ;  /* 0x01000000000e7b82 */ /* 0x0000a20000000a00 */
[----:B------:R-:W-:Y:S01]  /*1240*/  IMAD.U32 R5, RZ, RZ, UR5 ;  /* 0x00000005ff057e24 */ /* 0x000fe2000f8e00ff */
[----:B------:R-:W-:Y:S01]  /*1250*/  ULDC.64 UR4, c[0x4][0x70] ;  /* 0x01001c0000047ab9 */ /* 0x000fe20000000a00 */
[----:B------:R-:W-:Y:S01]  /*1260*/  MOV R10, UR6 ;  /* 0x00000006000a7c02 */ /* 0x000fe20008000f00 */
[----:B------:R-:W-:Y:S01]  /*1270*/  IMAD.U32 R7, RZ, RZ, UR5 ;  /* 0x00000005ff077e24 */ /* 0x000fe2000f8e00ff */
[----:B------:R-:W-:Y:S01]  /*1280*/  MOV R6, UR4 ;  /* 0x0000000400067c02 */ /* 0x000fe20008000f00 */
[----:B------:R-:W-:Y:S01]  /*1290*/  IMAD.U32 R11, RZ, RZ, UR7 ;  /* 0x00000007ff0b7e24 */ /* 0x000fe2000f8e00ff */
[----:B------:R-:W-:Y:S01]  /*12a0*/  MOV R8, 0x1e1 ;  /* 0x000001e100087802 */ /* 0x000fe20000000f00 */
[----:B------:R-:W-:Y:S01]  /*12b0*/  IMAD.MOV.U32 R12, RZ, RZ, 0x1 ;  /* 0x00000001ff0c7424 */ /* 0x000fe200078e00ff */
[----:B0-----:R-:W-:-:S07]  /*12c0*/  MOV R13, RZ ;  /* 0x000000ff000d7202 */ /* 0x001fce0000000f00 */
[----:B------:R-:W-:-:S07]  /*12d0*/  LEPC R20, `(.L_x_13) ;  /* 0x000000001014794e */ /* 0x000fce0000000000 */
[----:B-123-5:R-:W-:Y:S05]  /*12e0*/  CALL.ABS.NOINC R14 ;  /* 0x000000000e007343 */ /* 0x02efea0003c00000 */
.L_x_13:
[----:B------:R-:W-:-:S06]  /*12f0*/  ULOP3.LUT UR4, UR40, 0x1, URZ, 0xfc, !UPT ;  /* 0x0000000128047892 */ /* 0x000fcc000f8efc3f */
[----:B------:R-:W-:-:S05]  /*1300*/  IMAD.U32 R0, RZ, RZ, UR4 ;  /* 0x00000004ff007e24 */ /* 0x000fca000f8e00ff */
[----:B------:R-:W-:-:S13]  /*1310*/  ISETP.NE.AND P0, PT, R0, 0x3, PT ;  /* 0x000000030000780c */ /* 0x000fda0003f05270 */
[----:B------:R-:W-:Y:S05]  /*1320*/  @!P0 BRA `(.L_x_14) ;  /* 0x0000000000048947 */ /* 0x000fea0003800000 */
[----:B------:R-:W-:Y:S01]  /*1330*/  BPT.TRAP 0x1 ;  /* 0x000000040000795c */ /* 0x000fe20000300000 */
.L_x_14:
[----:B------:R-:W-:Y:S01]  /*1340*/  IMAD.U32 R0, RZ, RZ, UR38 ;  /* 0x00000026ff007e24 */ /* 0x000fe2000f8e00ff */
[----:B-1----:R-:W-:-:S04]  /*1350*/  MOV R3, UR39 ;  /* 0x0000002700037c02 */ /* 0x002fc80008000f00 */
[----:B------:R-:W-:Y:S02]  /*1360*/  LEA R3, R3, UR46, 0x3 ;  /* 0x0000002e03037c11 */ /* 0x000fe4000f8e18ff */
[----:B------:R-:W-:-:S04]  /*1370*/  SHF.L.U32 R0, R0, 0x1f, RZ ;  /* 0x0000001f00007819 */ /* 0x000fc800000006ff */
[----:B------:R0:W1:Y:S01]  /*1380*/  SYNCS.PHASECHK.TRANS64.TRYWAIT P1, [R3+URZ], R0 ;  /* 0x00000000030075a7 */ /* 0x000062000802017f */
[----:B------:R-:W-:Y:S05]  /*1390*/  @!P0 BRA `(.L_x_15) ;  /* 0x0000000000048947 */ /* 0x000fea0003800000 */
[----:B------:R-:W-:Y:S01]  /*13a0*/  BPT.TRAP 0x1 ;  /* 0x000000040000795c */ /* 0x000fe20000300000 */
.L_x_15:
[----:B-1----:R-:W-:Y:S05]  /*13b0*/  @P1 BRA `(.L_x_16) ;  /* 0x0000000000081947 */ /* 0x002fea0003800000 */
[----:B------:R-:W1:Y:S02]  /*13c0*/  SYNCS.PHASECHK.TRANS64.TRYWAIT P1, [R3+URZ], R0 ;  /* 0x00000000030075a7 */ /* 0x000e64000802017f */
[----:B-1----:R-:W-:Y:S05]  /*13d0*/  @!P1 BRA `(.L_x_17) ;  /* 0x00000170000c9947 */ /* 0x002fea0003800000 */
.L_x_16:
[----:B------:R-:W-:-:S04]  /*13e0*/  UISETP.LT.AND UP0, UPT, UR44, 0x1, UPT ;  /* 0x000000012c00788c */ /* 0x000fc8000bf01270 */
[----:B------:R-:W-:-:S04]  /*13f0*/  USEL UR4, UR44, 0x1, UP0 ;  /* 0x000000012c047887 */ /* 0x000fc80008000000 */
[----:B------:R-:W-:-:S06]  /*1400*/  UIADD3 UR4, UR44, -UR4, URZ ;  /* 0x800000042c047290 */ /* 0x000fcc000fffe03f */
[----:B01----:R-:W-:Y:S01]  /*1410*/  MOV R0, UR4 ;  /* 0x0000000400007c02 */ /* 0x003fe20008000f00 */
[----:B------:R-:W-:Y:S05]  /*1420*/  WARPSYNC.ALL ;  /* 0x0000000000007948 */ /* 0x000fea0003800000 */
[----:B------:R-:W-:Y:S01]  /*1430*/  ISETP.GE.AND P1, PT, R0, 0x1, PT ;  /* 0x000000010000780c */ /* 0x000fe20003f26270 */
[----:B------:R-:W-:Y:S01]  /*1440*/  UIADD3 UR46, UR46, 0x10100, URZ ;  /* 0x000101002e2e7890 */ /* 0x000fe2000fffe03f */
[----:B------:R-:W-:Y:S01]  /*1450*/  WARPGROUP.ARRIVE ;  /* 0x00000000000079c5 */ /* 0x000fe20000000000 */
[----:B------:R-:W-:Y:S01]  /*1460*/  ULOP3.LUT UR4, UR47, 0x10000, URZ, 0xfc, !UPT ;  /* 0x000100002f047892 */ /* 0x000fe2000f8efc3f */
[----:B-----5:R0:W-:Y:S01]  /*1470*/  STL [R1+0x2c4], R16 ;  /* 0x0002c41001007387 */ /* 0x0201e20000100800 */
[----:B------:R-:W-:-:S02]  /*1480*/  USHF.R.U32.HI UR46, URZ, 0x4, UR46 ;  /* 0x000000043f2e7899 */ /* 0x000fc4000801162e */
[----:B------:R-:W-:Y:S01]  /*1490*/  ULEA UR6, UR39, UR4, 0xb ;  /* 0x0000000427067291 */ /* 0x000fe2000f8e583f */
[----:B------:R1:W-:Y:S01]  /*14a0*/  STL [R1+0x2c0], R2 ;  /* 0x0002c00201007387 */ /* 0x0003e20000100800 */
[----:B------:R-:W-:Y:S01]  /*14b0*/  ULOP3.LUT UR5, UR46, 0x3fff, URZ, 0xc0, !UPT ;  /* 0x00003fff2e057892 */ /* 0x000fe2000f8ec03f */
[----:B------:R-:W-:Y:S01]  /*14c0*/  UMOV UR9, 0x40000040 ;  /* 0x4000004000097882 */ /* 0x000fe20000000000 */
[----:B------:R-:W-:Y:S02]  /*14d0*/  UMOV UR11, 0x40000040 ;  /* 0x40000040000b7882 */ /* 0x000fe40000000000 */
[----:B------:R-:W-:Y:S01]  /*14e0*/  ULOP3.LUT UR5, UR5, 0x10000, URZ, 0xfc, !UPT ;  /* 0x0001000005057892 */ /* 0x000fe2000f8efc3f */
[----:B------:R4:W-:Y:S01]  /*14f0*/  STL [R1+0x2bc], R0 ;  /* 0x0002bc0001007387 */ /* 0x0009e20000100800 */
[----:B------:R-:W-:Y:S02]  /*1500*/  UMOV UR8, UR6 ;  /* 0x0000000600087c82 */ /* 0x000fe40008000000 */
[----:B------:R-:W-:-:S07]  /*1510*/  ULEA UR7, UR39, UR5, 0xb ;  /* 0x0000000527077291 */ /* 0x000fce000f8e583f */
[----:B------:R-:W-:Y:S02]  /*1520*/  UMOV UR10, UR7 ;  /* 0x00000007000a7c82 */ /* 0x000fe40008000000 */
[----:B------:R-:W-:Y:S01]  /*1530*/  HGMMA.64x256x8.F32.TF32 R24, gdesc[UR8], RZ, !UPT, gsb0 ;  /* 0x07e00000081879f0 */ /* 0x000fe2000c0028ff */
[----:B------:R-:W-:Y:S01]  /*1540*/  UIADD3 UR8, UR6, 0x400, URZ ;  /* 0x0000040006087890 */ /* 0x000fe2000fffe03f */
[----:B------:R-:W-:Y:S01]  /*1550*/  UMOV UR9, 0x40000040 ;  /* 0x4000004000097882 */ /* 0x000fe20000000000 */
[----:B------:R-:W-:Y:S02]  /*1560*/  WARPGROUP.DEPBAR.LE gsb0, 0x0 ;  /* 0x00008000000079c5 */ /* 0x000fe40000010000 */
[----:B------:R-:W-:Y:S01]  /*1570*/  STL.64 [R1], R24 ;  /* 0x0000001801007387 */ /* 0x000fe20000100a00 */
[----:B------:R-:W-:Y:S01]  /*1580*/  IMAD.MOV.U32 R235, RZ, RZ, R46 ;  /* 0x000000ffffeb7224 */ /* 0x000fe200078e002e */
[----:B------:R-:W-:Y:S01]  /*1590*/  MOV R234, R47 ;  /* 0x0000002f00ea7202 */ /* 0x000fe20000000f00 */
[----:B------:R-:W-:Y:S01]  /*15a0*/  IMAD.MOV.U32 R233, RZ, RZ, R48 ;  /* 0x000000ffffe97224 */ /* 0x000fe200078e0030 */
[----:B------:R-:W-:Y:S01]  /*15b0*/  STL.64 [R1+0x8], R26 ;  /* 0x0000081a01007387 */ /* 0x000fe20000100a00 */
[----:B------:R-:W-:Y:S01]  /*15c0*/  MOV R232, R49 ;  /* 0x0000003100e87202 */ /* 0x000fe20000000f00 */
[----:B------:R-:W-:Y:S01]  /*15d0*/  IMAD.MOV.U32 R231, RZ, RZ, R50 ;  /* 0x000000ffffe77224 */ /* 0x000fe200078e0032 */
[----:B------:R-:W-:Y:S01]  /*15e0*/  MOV R230, R51 ;  /* 0x0000003300e67202 */ /* 0x000fe20000000f00 */
[----:B------:R-:W-:Y:S01]  /*15f0*/  STL.64 [R1+0x10], R28 ;  /* 0x0000101c01007387 */ /* 0x000fe20000100a00 */
        /* <DEDUP_REMOVED lines=90> */
[----:B---3--:R-:W-:Y:S01]  /*1ba0*/  MOV R17, R135 ;  /* 0x0000008700117202 */ /* 0x008fe20000000f00 */
[----:B0-----:R-:W-:Y:S01]  /*1bb0*/  IMAD.MOV.U32 R16, RZ, RZ, R136 ;  /* 0x000000ffff107224 */ /* 0x001fe200078e0088 */
        /* <DEDUP_REMOVED lines=10> */
[----:B--2---:R-:W-:Y:S01]  /*1c60*/  MOV R5, R147 ;  /* 0x0000009300057202 */ /* 0x004fe20000000f00 */
[----:B------:R-:W-:Y:S01]  /*1c70*/  IMAD.MOV.U32 R4, RZ, RZ, R148 ;  /* 0x000000ffff047224 */ /* 0x000fe200078e0094 */
[----:B------:R-:W-:Y:S01]  /*1c80*/  MOV R3, R149 ;  /* 0x0000009500037202 */ /* 0x000fe20000000f00 */
[----:B-1----:R-:W-:Y:S01]  /*1c90*/  IMAD.MOV.U32 R2, RZ, RZ, R150 ;  /* 0x000000ffff027224 */ /* 0x002fe200078e0096 */
[----:B------:R0:W-:Y:S01]  /*1ca0*/  STL.64 [R1+0x50], R44 ;  /* 0x0000502c01007387 */ /* 0x0001e20000100a00 */
[----:B----4-:R-:W-:-:S03]  /*1cb0*/  MOV R0, R151 ;  /* 0x0000009700007202 */ /* 0x010fc60000000f00 */
[----:B------:R-:W-:Y:S01]  /*1cc0*/  STL [R1+0x578], R160 ;  /* 0x000578a001007387 */ /* 0x000fe20000100800 */
[----:B0-----:R-:W-:-:S06]  /*1cd0*/  WARPGROUP.ARRIVE ;  /* 0x00000000000079c5 */ /* 0x001fcc0000000000 */
[----:B------:R-:W-:Y:S03]  /*1ce0*/  HGMMA.64x256x8.F32.TF32 R24, gdesc[UR8], RZ, !UPT, gsb0 ;  /* 0x07e00000081879f0 */ /* 0x000fe6000c0028ff */
[----:B------:R-:W-:Y:S02]  /*1cf0*/  WARPGROUP.DEPBAR.LE gsb0, 0x0 ;  /* 0x00008000000079c5 */ /* 0x000fe40000010000 */
[----:B------:R-:W-:Y:S04]  /*1d00*/  STL.64 [R1+0x570], R150 ;  /* 0x0005709601007387 */ /* 0x000fe80000100a00 */
        /* <DEDUP_REMOVED lines=20> */
[----:B------:R0:W-:Y:S04]  /*1e50*/  STL.64 [R1+0x4c8], R108 ;  /* 0x0004c86c01007387 */ /* 0x0001e80000100a00 */
[----:B0-----:R-:W2:Y:S04]  /*1e60*/  LDL.LU R108, [R1] ;  /* 0x00000000016c7983 */ /* 0x001ea80000300800 */
[----:B------:R-:W2:Y:S04]  /*1e70*/  LDL.LU R109, [R1+0x4] ;  /* 0x00000400016d7983 */ /* 0x000ea80000300800 */
        /* <DEDUP_REMOVED lines=19> */
[----:B------:R-:W2:Y:S01]  /*1fb0*/  LDL.LU R129, [R1+0x54] ;  /* 0x0000540001817983 */ /* 0x000ea20000300800 */
        /* <DEDUP_REMOVED lines=46> */
[----:B------:R-:W-:-:S02]  /*22a0*/  UIADD3 UR8, UR6, 0x2, URZ ;  /* 0x0000000206087890 */ /* 0x000fc4000fffe03f */
[----:B------:R-:W-:Y:S01]  /*22b0*/  UIADD3 UR10, UR7, 0x2, URZ ;  /* 0x00000002070a7890 */ /* 0x000fe2000fffe03f */
[----:B------:R-:W-:Y:S01]  /*22c0*/  UMOV UR9, 0x40000040 ;  /* 0x4000004000097882 */ /* 0x000fe20000000000 */
[----:B------:R-:W-:Y:S01]  /*22d0*/  UMOV UR11, 0x40000040 ;  /* 0x40000040000b7882 */ /* 0x000fe20000000000 */
[----:B--2---:R-:W-:-:S06]  /*22e0*/  WARPGROUP.ARRIVE ;  /* 0x00000000000079c5 */ /* 0x004fcc0000000000 */
[----:B------:R-:W-:Y:S03]  /*22f0*/  HGMMA.64x256x8.F32.TF32 R108, gdesc[UR8], R108, gsb0 ;  /* 0x07e00000086c79f0 */ /* 0x000fe6000800286c */
[----:B------:R-:W-:Y:S02]  /*2300*/  WARPGROUP.DEPBAR.LE gsb0, 0x0 ;  /* 0x00008000000079c5 */ /* 0x000fe40000010000 */
[----:B------:R-:W-:Y:S04]  /*2310*/  STL.64 [R1], R108 ;  /* 0x0000006c01007387 */ /* 0x000fe80000100a00 */
        /* <DEDUP_REMOVED lines=63> */
[----:B0-----:R-:W2:Y:S04]  /*2710*/  LDL.LU R160, [R1+0x578] ;  /* 0x0005780001a07983 */ /* 0x001ea80000300800 */
[----:B------:R-:W3:Y:S04]  /*2720*/  LDL.LU.64 R150, [R1+0x570] ;  /* 0x0005700001967983 */ /* 0x000ee80000300a00 */
        /* <DEDUP_REMOVED lines=20> */
[----:B------:R-:W3:Y:S01]  /*2870*/  LDL.LU.64 R108, [R1+0x4c8] ;  /* 0x0004c800016c7983 */ /* 0x000ee20000300a00 */
[----:B------:R-:W-:Y:S01]  /*2880*/  UIADD3 UR8, UR6, 0x402, URZ ;  /* 0x0000040206087890 */ /* 0x000fe2000fffe03f */
[----:B------:R-:W-:Y:S01]  /*2890*/  UMOV UR9, 0x40000040 ;  /* 0x4000004000097882 */ /* 0x000fe20000000000 */
[----:B---3--:R-:W-:-:S07]  /*28a0*/  WARPGROUP.ARRIVE ;  /* 0x00000000000079c5 */ /* 0x008fce0000000000 */
[----:B------:R-:W-:Y:S03]  /*28b0*/  HGMMA.64x256x8.F32.TF32 R24, gdesc[UR8], R24, gsb0 ;  /* 0x07e00000081879f0 */ /* 0x000fe60008002818 */
        /* <DEDUP_REMOVED lines=65> */
[----:B0-----:R-:W3:Y:S04]  /*2cd0*/  LDL.LU.64 R24, [R1] ;  /* 0x0000000001187983 */ /* 0x001ee80000300a00 */
        /* <DEDUP_REMOVED lines=63> */
[----:B------:R-:W-:-:S02]  /*30d0*/  UIADD3 UR8, UR6, 0x4, URZ ;  /* 0x0000000406087890 */ /* 0x000fc4000fffe03f */
[----:B------:R-:W-:Y:S01]  /*30e0*/  UIADD3 UR10, UR7, 0x4, URZ ;  /* 0x00000004070a7890 */ /* 0x000fe2000fffe03f */
[----:B------:R-:W-:Y:S01]  /*30f0*/  UMOV UR9, 0x40000040 ;  /* 0x4000004000097882 */ /* 0x000fe20000000000 */
[----:B------:R-:W-:Y:S01]  /*3100*/  UMOV UR11, 0x40000040 ;  /* 0x40000040000b7882 */ /* 0x000fe20000000000 */
[----:B---3--:R-:W-:-:S06]  /*3110*/  WARPGROUP.ARRIVE ;  /* 0x00000000000079c5 */ /* 0x008fcc0000000000 */
[----:B------:R-:W-:Y:S03]  /*3120*/  HGMMA.64x256x8.F32.TF32 R24, gdesc[UR8], R24, gsb0 ;  /* 0x07e00000081879f0 */ /* 0x000fe60008002818 */
        /* <DEDUP_REMOVED lines=41> */
[----:B------:R0:W-:Y:S01]  /*33c0*/  STL.64 [R1+0x50], R44 ;  /* 0x0000502c01007387 */ /* 0x0001e20000100a00 */
[----:B------:R-:W-:Y:S01]  /*33d0*/  IMAD.MOV.U32 R204, RZ, RZ, R120 ;  /* 0x000000ffffcc7224 */ /* 0x000fe200078e0078 */
[----:B------:R-:W-:Y:S01]  /*33e0*/  MOV R205, R121 ;  /* 0x0000007900cd7202 */ /* 0x000fe20000000f00 */
[----:B------:R-:W-:Y:S01]  /*33f0*/  IMAD.MOV.U32 R202, RZ, RZ, R118 ;  /* 0x000000ffffca7224 */ /* 0x000fe200078e0076 */
[----:B------:R-:W3:Y:S01]  /*3400*/  LDL.LU.64 R150, [R1+0x4c0] ;  /* 0x0004c00001967983 */ /* 0x000ee20000300a00 */
[----:B------:R-:W-:Y:S01]  /*3410*/  MOV R203, R119 ;  /* 0x0000007700cb7202 */ /* 0x000fe20000000f00 */
[----:B------:R-:W-:Y:S01]  /*3420*/  IMAD.MOV.U32 R200, RZ, RZ, R116 ;  /* 0x000000ffffc87224 */ /* 0x000fe200078e0074 */
[----:B------:R-:W-:Y:S01]  /*3430*/  MOV R201, R117 ;  /* 0x0000007500c97202 */ /* 0x000fe20000000f00 */
[----:B------:R-:W3:Y:S01]  /*3440*/  LDL.LU.64 R148, [R1+0x4b8] ;  /* 0x0004b80001947983 */ /* 0x000ee20000300a00 */
        /* <DEDUP_REMOVED lines=92> */
[----:B------:R-:W-:-:S03]  /*3a10*/  MOV R2, R47 ;  /* 0x0000002f00027202 */ /* 0x000fc60000000f00 */
        /* <DEDUP_REMOVED lines=28> */
[----:B0-----:R-:W3:Y:S04]  /*3be0*/  LDL.LU.64 R44, [R1+0x318] ;  /* 0x00031800012c7983 */ /* 0x001ee80000300a00 */
        /* <DEDUP_REMOVED lines=11> */
[----:B------:R-:W-:-:S02]  /*3ca0*/  UMOV UR9, 0x40000040 ;  /* 0x4000004000097882 */ /* 0x000fc40000000000 */
[----:B--2---:R-:W-:Y:S01]  /*3cb0*/  STL [R1+0x2b8], R160 ;  /* 0x0002b8a001007387 */ /* 0x004fe20000100800 */
[----:B---3--:R-:W-:-:S06]  /*3cc0*/  WARPGROUP.ARRIVE ;  /* 0x00000000000079c5 */ /* 0x008fcc0000000000 */
        /* <DEDUP_REMOVED lines=88> */
[----:B------:R-:W-:Y:S01]  /*4250*/  UIADD3 UR8, UR6, 0x6, URZ ;  /* 0x0000000606087890 */ /* 0x000fe2000fffe03f */
[----:B------:R-:W-:Y:S01]  /*4260*/  IMAD.MOV.U32 R235, RZ, RZ, R3 ;  /* 0x000000ffffeb7224 */ /* 0x000fe200078e0003 */
[----:B------:R-:W-:Y:S01]  /*4270*/  UIADD3 UR10, UR7, 0x6, URZ ;  /* 0x00000006070a7890 */ /* 0x000fe2000fffe03f */
[----:B------:R0:W5:Y:S01]  /*4280*/  LDL.LU R16, [R1+0x2c4] ;  /* 0x0002c40001107983 */ /* 0x0001620000300800 */
[----:B------:R-:W-:Y:S01]  /*4290*/  UMOV UR9, 0x40000040 ;  /* 0x4000004000097882 */ /* 0x000fe20000000000 */
[----:B------:R-:W-:-:S02]  /*42a0*/  UMOV UR11, 0x40000040 ;  /* 0x40000040000b7882 */ /* 0x000fc40000000000 */
[----:B------:R0:W5:Y:S04]  /*42b0*/  LDL.LU R2, [R1+0x2c0] ;  /* 0x0002c00001027983 */ /* 0x0001680000300800 */
[----:B------:R0:W5:Y:S01]  /*42c0*/  LDL.LU R0, [R1+0x2bc] ;  /* 0x0002bc0001007983 */ /* 0x0001620000300800 */
        /* <DEDUP_REMOVED lines=67> */
[----:B-1----:R0:W5:Y:S04]  /*4700*/  LDL.LU R160, [R1+0x2b8] ;  /* 0x0002b80001a07983 */ /* 0x0021680000300800 */
[----:B------:R-:W2:Y:S04]  /*4710*/  LDL.LU.64 R150, [R1+0x2b0] ;  /* 0x0002b00001967983 */ /* 0x000ea80000300a00 */
        /* <DEDUP_REMOVED lines=20> */
[----:B------:R-:W2:Y:S01]  /*4860*/  LDL.LU.64 R108, [R1+0x208] ;  /* 0x00020800016c7983 */ /* 0x000ea20000300a00 */
[----:B------:R-:W-:Y:S01]  /*4870*/  UIADD3 UR8, UR6, 0x406, URZ ;  /* 0x0000040606087890 */ /* 0x000fe2000fffe03f */
[----:B------:R-:W-:Y:S01]  /*4880*/  UMOV UR9, 0x40000040 ;  /* 0x4000004000097882 */ /* 0x000fe20000000000 */
[----:B--2---:R-:W-:-:S07]  /*4890*/  WARPGROUP.ARRIVE ;  /* 0x00000000000079c5 */ /* 0x004fce0000000000 */
[----:B------:R-:W-:Y:S03]  /*48a0*/  HGMMA.64x256x8.F32.TF32 R24, gdesc[UR8], R24, gsb0 ;  /* 0x07e00000081879f0 */ /* 0x000fe60008002818 */
[----:B------:R-:W-:Y:S02]  /*48b0*/  WARPGROUP.DEPBAR.LE gsb0, 0x0 ;  /* 0x00008000000079c5 */ /* 0x000fe40000010000 */
[----:B0-----:R-:W-:Y:S05]  /*48c0*/  @!P1 BRA `(.L_x_18) ;  /* 0x0000004000b09947 */ /* 0x001fea0003800000 */
[----:B------:R-:W-:Y:S02]  /*48d0*/  UIADD3 UR6, UR39, 0x1, URZ ;  /* 0x0000000127067890 */ /* 0x000fe4000fffe03f */
[----:B------:R-:W-:Y:S02]  /*48e0*/  UMOV UR12, UR39 ;  /* 0x00000027000c7c82 */ /* 0x000fe40008000000 */
[----:B------:R-:W-:-:S04]  /*48f0*/  UISETP.NE.AND UP0, UPT, UR6, 0x2, UPT ;  /* 0x000000020600788c */ /* 0x000fc8000bf05270 */
[----:B------:R-:W-:Y:S02]  /*4900*/  USEL UR7, URZ, 0x1, UP0 ;  /* 0x000000013f077887 */ /* 0x000fe40008000000 */
[----:B------:R-:W-:Y:S02]  /*4910*/  USEL UR6, UR6, URZ, UP0 ;  /* 0x0000003f06067287 */ /* 0x000fe40008000000 */
[----:B------:R-:W-:-:S12]  /*4920*/  ULOP3.LUT UR7, UR38, UR7, URZ, 0x3c, !UPT ;  /* 0x0000000726077292 */ /* 0x000fd8000f8e3c3f */
.L_x_25:
[----:B------:R-:W-:Y:S05]  /*4930*/  @!P0 BRA `(.L_x_19) ;  /* 0x0000000000048947 */ /* 0x000fea0003800000 */
[----:B------:R-:W-:Y:S01]  /*4940*/  BPT.TRAP 0x1 ;  /* 0x000000040000795c */ /* 0x000fe20000300000 */
.L_x_19:
[----:B------:R-:W0:Y:S01]  /*4950*/  S2UR UR8, SR_CgaCtaId ;  /* 0x00000000000879c3 */ /* 0x000e220000008800 */
[----:B------:R-:W-:Y:S01]  /*4960*/  UMOV UR13, 0x400 ;  /* 0x00000400000d7882 */ /* 0x000fe20000000000 */
[----:B------:R-:W-:-:S04]  /*4970*/  MOV R3, UR7 ;  /* 0x0000000700037c02 */ /* 0x000fc80008000f00 */
[----:B------:R-:W-:Y:S01]  /*4980*/  SHF.L.U32 R3, R3, 0x1f, RZ ;  /* 0x0000001f03037819 */ /* 0x000fe200000006ff */
[----:B0-----:R-:W-:-:S04]  /*4990*/  ULEA UR13, UR8, UR13, 0x18 ;  /* 0x0000000d080d7291 */ /* 0x001fc8000f8ec03f */
[----:B------:R-:W-:-:S09]  /*49a0*/  ULEA UR8, UR6, UR13, 0x3 ;  /* 0x0000000d06087291 */ /* 0x000fd2000f8e183f */
[----:B------:R0:W1:Y:S01]  /*49b0*/  SYNCS.PHASECHK.TRANS64.TRYWAIT P1, [UR8], R3 ;  /* 0x00000003ff0075a7 */ /* 0x0000620008020148 */
[----:B------:R-:W-:Y:S05]  /*49c0*/  @!P0 BRA `(.L_x_20) ;  /* 0x0000000000048947 */ /* 0x000fea0003800000 */
[----:B------:R-:W-:Y:S01]  /*49d0*/  BPT.TRAP 0x1 ;  /* 0x000000040000795c */ /* 0x000fe20000300000 */
.L_x_20:
[----:B-1----:R-:W-:Y:S05]  /*49e0*/  @P1 BRA `(.L_x_21) ;  /* 0x0000000000081947 */ /* 0x002fea0003800000 */
[----:B------:R-:W1:Y:S02]  /*49f0*/  SYNCS.PHASECHK.TRANS64.TRYWAIT P1, [UR8], R3 ;  /* 0x00000003ff0075a7 */ /* 0x000e640008020148 */
[----:B-1----:R-:W-:Y:S05]  /*4a00*/  @!P1 BRA `(.L_x_22) ;  /* 0x0000013800949947 */ /* 0x002fea0003800000 */
.L_x_21:
        /* <DEDUP_REMOVED lines=64> */
[----:B--2---:R-:W2:Y:S04]  /*4e10*/  LDL.LU.64 R24, [R1] ;  /* 0x0000000001187983 */ /* 0x004ea80000300a00 */
        /* <DEDUP_REMOVED lines=63> */
[----:B------:R-:W-:-:S02]  /*5210*/  ULEA UR14, UR6, UR4, 0xb ;  /* 0x00000004060e7291 */ /* 0x000fc4000f8e583f */
[----:B------:R-:W-:Y:S01]  /*5220*/  ULEA UR15, UR6, UR5, 0xb ;  /* 0x00000005060f7291 */ /* 0x000fe2000f8e583f */
[----:B-----5:R-:W-:Y:S01]  /*5230*/  STL [R1+0x2c4], R16 ;  /* 0x0002c41001007387 */ /* 0x020fe20000100800 */
[----:B------:R-:W-:Y:S01]  /*5240*/  UMOV UR9, 0x40000040 ;  /* 0x4000004000097882 */ /* 0x000fe20000000000 */
[----:B------:R-:W-:Y:S02]  /*5250*/  UMOV UR11, 0x40000040 ;  /* 0x40000040000b7882 */ /* 0x000fe40000000000 */
[----:B------:R-:W-:Y:S01]  /*5260*/  UMOV UR8, UR14 ;  /* 0x0000000e00087c82 */ /* 0x000fe20008000000 */
[----:B------:R3:W-:Y:S01]  /*5270*/  STL [R1+0x2c0], R2 ;  /* 0x0002c00201007387 */ /* 0x0007e20000100800 */
[----:B------:R-:W-:-:S03]  /*5280*/  UMOV UR10, UR15 ;  /* 0x0000000f000a7c82 */ /* 0x000fc60008000000 */
[----:B------:R4:W-:Y:S01]  /*5290*/  STL [R1+0x2bc], R0 ;  /* 0x0002bc0001007387 */ /* 0x0009e20000100800 */
[----:B--2---:R-:W-:-:S06]  /*52a0*/  WARPGROUP.ARRIVE ;  /* 0x00000000000079c5 */ /* 0x004fcc0000000000 */
[----:B------:R-:W-:Y:S03]  /*52b0*/  HGMMA.64x256x8.F32.TF32 R24, gdesc[UR8], R24, gsb0 ;  /* 0x07e00000081879f0 */ /* 0x000fe60008002818 */
[----:B------:R-:W-:Y:S02]  /*52c0*/  WARPGROUP.DEPBAR.LE gsb0, 0x0 ;  /* 0x00008000000079c5 */ /* 0x000fe40000010000 */
[----:B------:R-:W-:Y:S01]  /*52d0*/  STL.64 [R1], R24 ;  /* 0x0000001801007387 */ /* 0x000fe20000100a00 */
[----:B---3--:R-:W-:Y:S01]  /*52e0*/  IMAD.MOV.U32 R2, RZ, RZ, R150 ;  /* 0x000000ffff027224 */ /* 0x008fe200078e0096 */
[----:B----4-:R-:W-:Y:S01]  /*52f0*/  MOV R0, R151 ;  /* 0x0000009700007202 */ /* 0x010fe20000000f00 */
[----:B-1----:R-:W-:Y:S01]  /*5300*/  IMAD.MOV.U32 R4, RZ, RZ, R148 ;  /* 0x000000ffff047224 */ /* 0x002fe200078e0094 */
[----:B------:R-:W-:Y:S01]  /*5310*/  STL.64 [R1+0x8], R26 ;  /* 0x0000081a01007387 */ /* 0x000fe20000100a00 */
[----:B0-----:R-:W-:Y:S01]  /*5320*/  MOV R3, R149 ;  /* 0x0000009500037202 */ /* 0x001fe20000000f00 */
        /* <DEDUP_REMOVED lines=38> */
[----:B------:R-:W2:Y:S01]  /*5590*/  LDL.LU.64 R150, [R1+0x778] ;  /* 0x0007780001967983 */ /* 0x000ea20000300a00 */
[----:B------:R-:W-:Y:S01]  /*55a0*/  MOV R203, R119 ;  /* 0x0000007700cb7202 */ /* 0x000fe20000000f00 */
[----:B------:R-:W-:Y:S01]  /*55b0*/  IMAD.MOV.U32 R200, RZ, RZ, R116 ;  /* 0x000000ffffc87224 */ /* 0x000fe200078e0074 */
[----:B------:R-:W-:Y:S01]  /*55c0*/  MOV R201, R117 ;  /* 0x0000007500c97202 */ /* 0x000fe20000000f00 */
[----:B------:R-:W2:Y:S01]  /*55d0*/  LDL.LU.64 R148, [R1+0x770] ;  /* 0x0007700001947983 */ /* 0x000ea20000300a00 */
        /* <DEDUP_REMOVED lines=92> */
[----:B------:R-:W-:-:S03]  /*5ba0*/  MOV R234, R47 ;  /* 0x0000002f00ea7202 */ /* 0x000fc60000000f00 */
        /* <DEDUP_REMOVED lines=28> */
[----:B0-----:R-:W2:Y:S04]  /*5d70*/  LDL.LU.64 R44, [R1+0x5d0] ;  /* 0x0005d000012c7983 */ /* 0x001ea80000300a00 */
        /* <DEDUP_REMOVED lines=11> */
[----:B------:R-:W-:-:S02]  /*5e30*/  UMOV UR9, 0x40000040 ;  /* 0x4000004000097882 */ /* 0x000fc40000000000 */
[----:B------:R-:W-:Y:S01]  /*5e40*/  STL [R1+0x578], R160 ;  /* 0x000578a001007387 */ /* 0x000fe20000100800 */
[----:B--2---:R-:W-:-:S06]  /*5e50*/  WARPGROUP.ARRIVE ;  /* 0x00000000000079c5 */ /* 0x004fcc0000000000 */
        /* <DEDUP_REMOVED lines=332> */
[----:B------:R-:W-:Y:S01]  /*7320*/  STL.64 [R1+0x30], R36 ;  /* 0x0000302401007387 */ /* 0x000fe20000100a00 */
[----:B------:R-:W-:-:S03]  /*7330*/  IMAD.MOV.U32 R4, RZ, RZ, R150 ;  /* 0x000000ffff047224 */ /* 0x000fc600078e0096 */
[----:B------:R-:W-:Y:S01]  /*7340*/  STL.64 [R1+0x38], R38 ;  /* 0x0000382601007387 */ /* 0x000fe20000100a00 */
[----:B------:R-:W-:-:S03]  /*7350*/  MOV R3, R151 ;  /* 0x0000009700037202 */ /* 0x000fc60000000f00 */
[----:B------:R-:W-:Y:S01]  /*7360*/  STL.64 [R1+0x40], R40 ;  /* 0x0000402801007387 */ /* 0x000fe20000100a00 */
[----:B------:R-:W-:Y:S01]  /*7370*/  IMAD.MOV.U32 R6, RZ, RZ, R148 ;  /* 0x000000ffff067224 */ /* 0x000fe200078e0094 */
[----:B------:R-:W-:Y:S02]  /*7380*/  MOV R5, R149 ;  /* 0x0000009500057202 */ /* 0x000fe40000000f00 */
[----:B------:R-:W-:Y:S01]  /*7390*/  STL.64 [R1+0x48], R42 ;  /* 0x0000482a01007387 */ /* 0x000fe20000100a00 */
[----:B------:R-:W-:Y:S01]  /*73a0*/  IMAD.MOV.U32 R8, RZ, RZ, R146 ;  /* 0x000000ffff087224 */ /* 0x000fe200078e0092 */
[----:B------:R-:W-:Y:S02]  /*73b0*/  MOV R7, R147 ;  /* 0x0000009300077202 */ /* 0x000fe40000000f00 */
[----:B------:R0:W-:Y:S01]  /*73c0*/  STL.64 [R1+0x50], R44 ;  /* 0x0000502c01007387 */ /* 0x0001e20000100a00 */
[----:B------:R-:W-:Y:S01]  /*73d0*/  IMAD.MOV.U32 R10, RZ, RZ, R144 ;  /* 0x000000ffff0a7224 */ /* 0x000fe200078e0090 */
[----:B------:R-:W-:-:S02]  /*73e0*/  MOV R9, R145 ;  /* 0x0000009100097202 */ /* 0x000fc40000000f00 */
[----:B------:R-:W3:Y:S01]  /*73f0*/  LDL.LU.64 R150, [R1+0x4c0] ;  /* 0x0004c00001967983 */ /* 0x000ee20000300a00 */
[----:B------:R-:W-:Y:S01]  /*7400*/  IMAD.MOV.U32 R12, RZ, RZ, R142 ;  /* 0x000000ffff0c7224 */ /* 0x000fe200078e008e */
[----:B------:R-:W-:Y:S02]  /*7410*/  MOV R11, R143 ;  /* 0x0000008f000b7202 */ /* 0x000fe40000000f00 */
[----:B------:R-:W3:Y:S01]  /*7420*/  LDL.LU.64 R148, [R1+0x4b8] ;  /* 0x0004b80001947983 */ /* 0x000ee20000300a00 */
[----:B------:R-:W-:Y:S01]  /*7430*/  IMAD.MOV.U32 R14, RZ, RZ, R140 ;  /* 0x000000ffff0e7224 */ /* 0x000fe200078e008c */
[----:B------:R-:W-:Y:S02]  /*7440*/  MOV R13, R141 ;  /* 0x0000008d000d7202 */ /* 0x000fe40000000f00 */
[----:B------:R-:W3:Y:S01]  /*7450*/  LDL.LU.64 R146, [R1+0x4b0] ;  /* 0x0004b00001927983 */ /* 0x000ee20000300a00 */
        /* <DEDUP_REMOVED lines=351> */
[----:B------:R-:W-:Y:S01]  /*8a50*/  BPT.TRAP 0x1 ;  /* 0x000000040000795c */ /* 0x000fe20000300000 */
.L_x_23:
[----:B------:R-:W-:Y:S02]  /*8a60*/  UISETP.GT.U32.AND UP0, UPT, UR40, 0x1, UPT ;  /* 0x000000012800788c */ /* 0x000fe4000bf04070 */
[----:B------:R-:W-:-:S04]  /*8a70*/  ULEA UR13, UR12, UR13, 0x3 ;  /* 0x0000000d0c0d7291 */ /* 0x000fc8000f8e183f */
[----:B------:R-:W-:Y:S01]  /*8a80*/  UIADD3 UR13, UR13, 0x10, URZ ;  /* 0x000000100d0d7890 */ /* 0x000fe2000fffe03f */
[----:B------:R-:W-:-:S03]  /*8a90*/  PLOP3.LUT P1, PT, PT, PT, UP0, 0x80, 0x0 ;  /* 0x000000000000781c */ /* 0x000fc60003f2f008 */
[----:B------:R-:W-:-:S09]  /*8aa0*/  UPRMT UR13, URZ, 0x654, UR13 ;  /* 0x000006543f0d7896 */ /* 0x000fd2000800000d */
[----:B------:R-:W-:Y:S01]  /*8ab0*/  SYNCS.ARRIVE.TRANS64.RED.A1T0 RZ, [UR13], RZ ;  /* 0x000000ffffff79a7 */ /* 0x000fe2000810040d */
[----:B------:R-:W-:Y:S05]  /*8ac0*/  @P1 BRA `(.L_x_24) ;  /* 0x0000000000041947 */ /* 0x000fea0003800000 */
[----:B------:R-:W-:Y:S01]  /*8ad0*/  BPT.TRAP 0x1 ;  /* 0x000000040000795c */ /* 0x000fe20000300000 */
.L_x_24:
[----:B------:R-:W-:Y:S01]  /*8ae0*/  UIADD3 UR6, UR6, 0x1, URZ ;  /* 0x0000000106067890 */ /* 0x000fe2000fffe03f */
[C---:B-----5:R-:W-:Y:S01]  /*8af0*/  ISETP.GT.AND P1, PT, R0.reuse, 0x1, PT ;  /* 0x000000010000780c */ /* 0x060fe20003f24270 */
[----:B------:R-:W-:Y:S01]  /*8b00*/  UIADD3 UR12, UR12, 0x1, URZ ;  /* 0x000000010c0c7890 */ /* 0x000fe2000fffe03f */
[----:B------:R-:W-:Y:S01]  /*8b10*/  IADD3 R0, R0, -0x1, RZ ;  /* 0xffffffff00007810 */ /* 0x000fe20007ffe0ff */
[----:B------:R-:W-:Y:S02]  /*8b20*/  UISETP.NE.AND UP0, UPT, UR6, 0x2, UPT ;  /* 0x000000020600788c */ /* 0x000fe4000bf05270 */
[----:B------:R-:W-:Y:S02]  /*8b30*/  UISETP.NE.AND UP1, UPT, UR12, 0x2, UPT ;  /* 0x000000020c00788c */ /* 0x000fe4000bf25270 */
[----:B------:R-:W-:Y:S02]  /*8b40*/  USEL UR8, URZ, 0x1, UP0 ;  /* 0x000000013f087887 */ /* 0x000fe40008000000 */
[----:B------:R-:W-:-:S02]  /*8b50*/  USEL UR6, UR6, URZ, UP0 ;  /* 0x0000003f06067287 */ /* 0x000fc40008000000 */
[----:B------:R-:W-:Y:S02]  /*8b60*/  USEL UR12, UR12, URZ, UP1 ;  /* 0x0000003f0c0c7287 */ /* 0x000fe40008800000 */
[----:B------:R-:W-:Y:S01]  /*8b70*/  ULOP3.LUT UR7, UR7, UR8, URZ, 0x3c, !UPT ;  /* 0x0000000807077292 */ /* 0x000fe2000f8e3c3f */
[----:B------:R-:W-:Y:S11]  /*8b80*/  @P1 BRA `(.L_x_25) ;  /* 0xffffffbc00681947 */ /* 0x000ff6000383ffff */
.L_x_18:
[----:B-----5:R-:W0:Y:S02]  /*8b90*/  LDC R0, c[0x0][0x28c] ;  /* 0x0000a300ff007b82 */ /* 0x020e240000000800 */
[----:B0-----:R-:W-:-:S13]  /*8ba0*/  ISETP.GE.AND P1, PT, R0, 0x1, PT ;  /* 0x000000010000780c */ /* 0x001fda0003f26270 */
[----:B------:R-:W-:Y:S05]  /*8bb0*/  @!P1 BRA `(.L_x_26) ;  /* 0x0000000000449947 */ /* 0x000fea0003800000 */
[----:B------:R-:W-:Y:S05]  /*8bc0*/  @!P0 BRA `(.L_x_27) ;  /* 0x0000000000048947 */ /* 0x000fea0003800000 */
[----:B------:R-:W-:Y:S01]  /*8bd0*/  BPT.TRAP 0x1 ;  /* 0x000000040000795c */ /* 0x000fe20000300000 */
.L_x_27:
[----:B------:R-:W0:Y:S01]  /*8be0*/  S2UR UR6, SR_CgaCtaId ;  /* 0x00000000000679c3 */ /* 0x000e220000008800 */
[----:B------:R-:W-:Y:S01]  /*8bf0*/  UISETP.LT.AND UP0, UPT, UR44, 0x1, UPT ;  /* 0x000000012c00788c */ /* 0x000fe2000bf01270 */
[----:B------:R-:W-:-:S03]  /*8c00*/  UMOV UR5, 0x400 ;  /* 0x0000040000057882 */ /* 0x000fc60000000000 */
[----:B------:R-:W-:Y:S02]  /*8c10*/  USEL UR4, UR44, 0x1, UP0 ;  /* 0x000000012c047887 */ /* 0x000fe40008000000 */
[----:B------:R-:W-:Y:S02]  /*8c20*/  UISETP.GT.U32.AND UP0, UPT, UR40, 0x1, UPT ;  /* 0x000000012800788c */ /* 0x000fe4000bf04070 */
[----:B------:R-:W-:-:S04]  /*8c30*/  UIADD3 UR4, UR39, UR44, -UR4 ;  /* 0x0000002c27047290 */ /* 0x000fc8000fffe804 */
[----:B------:R-:W-:Y:S01]  /*8c40*/  USHF.L.U32 UR4, UR4, 0x3, URZ ;  /* 0x0000000304047899 */ /* 0x000fe2000800063f */
[----:B------:R-:W-:-:S03]  /*8c50*/  PLOP3.LUT P0, PT, PT, PT, UP0, 0x80, 0x0 ;  /* 0x000000000000781c */ /* 0x000fc60003f0f008 */
[----:B------:R-:W-:Y:S02]  /*8c60*/  ULOP3.LUT UR4, UR4, 0x8, URZ, 0xc0, !UPT ;  /* 0x0000000804047892 */ /* 0x000fe4000f8ec03f */
[----:B0-----:R-:W-:-:S04]  /*8c70*/  ULEA UR5, UR6, UR5, 0x18 ;  /* 0x0000000506057291 */ /* 0x001fc8000f8ec03f */
[----:B------:R-:W-:-:S04]  /*8c80*/  UIADD3 UR4, UR5, 0x10, UR4 ;  /* 0x0000001005047890 */ /* 0x000fc8000fffe004 */
[----:B------:R-:W-:-:S09]  /*8c90*/  UPRMT UR4, URZ, 0x654, UR4 ;  /* 0x000006543f047896 */ /* 0x000fd20008000004 */
[----:B------:R-:W-:Y:S01]  /*8ca0*/  SYNCS.ARRIVE.TRANS64.RED.A1T0 RZ, [UR4], RZ ;  /* 0x000000ffffff79a7 */ /* 0x000fe20008100404 */
[----:B------:R-:W-:Y:S05]  /*8cb0*/  @P0 BRA `(.L_x_26) ;  /* 0x0000000000040947 */ /* 0x000fea0003800000 */
[----:B------:R-:W-:Y:S01]  /*8cc0*/  BPT.TRAP 0x1 ;  /* 0x000000040000795c */ /* 0x000fe20000300000 */
.L_x_26:
[----:B------:R-:W0:Y:S01]  /*8cd0*/  S2R R8, SR_TID.X ;  /* 0x0000000000087919 */ /* 0x000e220000002100 */
[----:B------:R-:W-:Y:S01]  /*8ce0*/  IMAD.MOV.U32 R19, RZ, RZ, 0x6540 ;  /* 0x00006540ff137424 */ /* 0x000fe200078e00ff */
[----:B------:R-:W-:Y:S01]  /*8cf0*/  USHF.R.S32.HI UR10, URZ, 0x1f, UR43 ;  /* 0x0000001f3f0a7899 */ /* 0x000fe2000801142b */
[----:B------:R-:W-:Y:S01]  /*8d00*/  LOP3.LUT R4, R160, 0x1, RZ, 0xc0, !PT ;  /* 0x00000001a0047812 */ /* 0x000fe200078ec0ff */
[----:B------:R-:W-:Y:S01]  /*8d10*/  ULDC.64 UR8, c[0x0][0x5d0] ;  /* 0x0001740000087ab9 */ /* 0x000fe20000000a00 */
[----:B------:R-:W-:Y:S01]  /*8d20*/  UIADD3 UR39, UR44, UR39, URZ ;  /* 0x000000272c277290 */ /* 0x000fe2000fffe03f */
[----:B------:R-:W-:Y:S01]  /*8d30*/  MOV R6, UR8 ;  /* 0x0000000800067c02 */ /* 0x000fe20008000f00 */
[----:B------:R-:W-:Y:S01]  /*8d40*/  UIMAD UR4, UR10, UR8, URZ ;  /* 0x000000080a0472a4 */ /* 0x000fe2000f8e023f */
[----:B------:R-:W-:Y:S01]  /*8d50*/  IMAD.SHL.U32 R3, R4, 0x40, RZ ;  /* 0x0000004004037824 */ /* 0x000fe200078e00ff */
[----:B------:R-:W-:Y:S02]  /*8d60*/  UIMAD.WIDE UR6, UR41, 0x100, URZ ;  /* 0x00000100290678a5 */ /* 0x000fe4000f8e023f */
[----:B------:R-:W-:Y:S01]  /*8d70*/  UIMAD UR4, UR43, UR9, UR4 ;  /* 0x000000092b0472a4 */ /* 0x000fe2000f8e0204 */
[----:B------:R-:W-:Y:S01]  /*8d80*/  ULDC UR8, c[0x0][0x288] ;  /* 0x0000a20000087ab9 */ /* 0x000fe20000000800 */
[----:B------:R-:W-:Y:S01]  /*8d90*/  USHF.L.U32 UR41, UR41, 0x8, URZ ;  /* 0x0000000829297899 */ /* 0x000fe2000800063f */
[----:B------:R-:W-:Y:S01]  /*8da0*/  ULDC UR5, c[0x0][0x284] ;  /* 0x0000a10000057ab9 */ /* 0x000fe20000000800 */
[----:B------:R-:W-:Y:S01]  /*8db0*/  UISETP.GT.U32.AND UP0, UPT, UR39, 0x1, UPT ;  /* 0x000000012700788c */ /* 0x000fe2000bf04070 */
[----:B------:R-:W-:-:S03]  /*8dc0*/  MOV R17, UR5 ;  /* 0x0000000500117c02 */ /* 0x000fc60008000f00 */
[----:B------:R-:W-:Y:S01]  /*8dd0*/  UISETP.LT.U32.AND UP0, UPT, UR44, 0x2, UP0 ;  /* 0x000000022c00788c */ /* 0x000fe20008701070 */
[----:B0-----:R-:W-:Y:S02]  /*8de0*/  SHF.L.U32 R18, R8, 0x1, RZ ;  /* 0x0000000108127819 */ /* 0x001fe400000006ff */
[----:B------:R-:W-:Y:S02]  /*8df0*/  SHF.R.U32.HI R0, RZ, 0x2, R8 ;  /* 0x00000002ff007819 */ /* 0x000fe40000011608 */
[----:B------:R-:W-:Y:S02]  /*8e00*/  LOP3.LUT R18, R18, 0x6, RZ, 0xc0, !PT ;  /* 0x0000000612127812 */ /* 0x000fe400078ec0ff */
[----:B------:R-:W-:Y:S02]  /*8e10*/  LOP3.LUT R5, R8, 0x60, RZ, 0xc0, !PT ;  /* 0x0000006008057812 */ /* 0x000fe400078ec0ff */
[----:B------:R-:W-:Y:S01]  /*8e20*/  PRMT R18, R18, R19, UR42 ;  /* 0x0000002a12127e16 */ /* 0x000fe20008000013 */
[----:B------:R-:W-:Y:S01]  /*8e30*/  USHF.L.U32 UR42, UR42, 0x8, URZ ;  /* 0x000000082a2a7899 */ /* 0x000fe2000800063f */
[----:B------:R-:W-:-:S02]  /*8e40*/  LOP3.LUT R0, R0, 0x7, RZ, 0xc0, !PT ;  /* 0x0000000700007812 */ /* 0x000fc400078ec0ff */
[----:B------:R-:W-:Y:S01]  /*8e50*/  SHF.R.S32.HI R19, RZ, 0x1f, R18 ;  /* 0x0000001fff137819 */ /* 0x000fe20000011412 */
[----:B------:R-:W-:Y:S01]  /*8e60*/  UISETP.GE.AND UP1, UPT, UR42, UR8, UPT ;  /* 0x000000082a00728c */ /* 0x000fe2000bf26270 */
[----:B------:R-:W-:Y:S02]  /*8e70*/  SHF.R.U32.HI R5, RZ, 0x1, R5 ;  /* 0x00000001ff057819 */ /* 0x000fe40000011605 */
[----:B------:R-:W-:Y:S01]  /*8e80*/  LOP3.LUT R3, R3, 0x40, R0, 0xe2, !PT ;  /* 0x0000004003037812 */ /* 0x000fe200078ee200 */
[----:B------:R-:W-:Y:S01]  /*8e90*/  IMAD.WIDE.U32 R6, R6, UR43, R18 ;  /* 0x0000002b06067c25 */ /* 0x000fe2000f8e0012 */
[----:B------:R-:W-:Y:S01]  /*8ea0*/  IADD3 R0, RZ, -R5, -R0 ;  /* 0x80000005ff007210 */ /* 0x000fe20007ffe800 */
[----:B------:R-:W-:Y:S01]  /*8eb0*/  UISETP.GE.OR UP1, UPT, UR41, UR5, UP1 ;  /* 0x000000052900728c */ /* 0x000fe20008f26670 */
[----:B------:R-:W-:Y:S01]  /*8ec0*/  LOP3.LUT R3, R3, UR6, R5, 0xfe, !PT ;  /* 0x0000000603037c12 */ /* 0x000fe2000f8efe05 */
[----:B------:R-:W-:Y:S01]  /*8ed0*/  VIADD R7, R7, UR4 ;  /* 0x0000000407077c36 */ /* 0x000fe20008000000 */
[----:B------:R-:W-:Y:S01]  /*8ee0*/  USHF.R.U32.HI UR4, URZ, 0x1, UR39 ;  /* 0x000000013f047899 */ /* 0x000fe20008011627 */
[----:B------:R-:W-:Y:S01]  /*8ef0*/  IMAD R0, R4, -0x40, R0 ;  /* 0xffffffc004007824 */ /* 0x000fe200078e0200 */
[----:B------:R-:W-:Y:S01]  /*8f00*/  USEL UR5, URZ, 0x1, !UP0 ;  /* 0x000000013f057887 */ /* 0x000fe2000c000000 */
[----:B------:R-:W-:Y:S01]  /*8f10*/  PLOP3.LUT P0, PT, PT, PT, UP1, 0x80, 0x0 ;  /* 0x000000000000781c */ /* 0x000fe20003f0f018 */
[----:B------:R-:W-:Y:S01]  /*8f20*/  ULOP3.LUT UR4, UR4, 0x1, URZ, 0xc0, !UPT ;  /* 0x0000000104047892 */ /* 0x000fe2000f8ec03f */
[----:B------:R-:W-:Y:S01]  /*8f30*/  IMAD.MOV.U32 R4, RZ, RZ, -0x2 ;  /* 0xfffffffeff047424 */ /* 0x000fe200078e00ff */
[----:B------:R-:W-:Y:S01]  /*8f40*/  IADD3 R17, R17, -UR41, R0 ;  /* 0x8000002911117c10 */ /* 0x000fe2000fffe000 */
[----:B------:R-:W-:Y:S01]  /*8f50*/  ULOP3.LUT UR39, UR39, 0x1, URZ, 0xc0, !UPT ;  /* 0x0000000127277892 */ /* 0x000fe2000f8ec03f */
[----:B------:R-:W-:Y:S01]  /*8f60*/  LOP3.LUT R0, R8, 0x3, RZ, 0xc0, !PT ;  /* 0x0000000308007812 */ /* 0x000fe200078ec0ff */
[----:B------:R-:W-:Y:S01]  /*8f70*/  UISETP.NE.U32.AND UP2, UPT, UR4, 0x1, UPT ;  /* 0x000000010400788c */ /* 0x000fe2000bf45070 */
[----:B------:R-:W-:-:S03]  /*8f80*/  UMOV UR41, 0xffffffff ;  /* 0xffffffff00297882 */ /* 0x000fc60000000000 */
[----:B------:R-:W-:Y:S01]  /*8f90*/  UISETP.GT.U32.AND UP2, UPT, UR44, 0x1, !UP2 ;  /* 0x000000012c00788c */ /* 0x000fe2000d744070 */
[----:B------:R-:W-:-:S03]  /*8fa0*/  IMAD R0, R0, R4, UR8 ;  /* 0x0000000800007e24 */ /* 0x000fc6000f8e0204 */
[----:B------:R-:W-:Y:S02]  /*8fb0*/  USEL UR4, URZ, 0x1, !UP2 ;  /* 0x000000013f047887 */ /* 0x000fe4000d000000 */
[----:B------:R-:W-:Y:S02]  /*8fc0*/  IADD3 R0, R0, -UR42, RZ ;  /* 0x8000002a00007c10 */ /* 0x000fe4000fffe0ff */
[----:B------:R-:W-:Y:S01]  /*8fd0*/  ULOP3.LUT UR38, UR4, UR38, UR5, 0x96, !UPT ;  /* 0x0000002604267292 */ /* 0x000fe2000f8e9605 */
[----:B------:R-:W-:Y:S11]  /*8fe0*/  @P0 BRA `(.L_x_28) ;  /* 0x000000d4007c0947 */ /* 0x000ff60003800000 */
[----:B------:R-:W-:Y:S01]  /*8ff0*/  FSETP.NEU.AND P0, PT, R16, RZ, PT ;  /* 0x000000ff1000720b */ /* 0x000fe20003f0d000 */
[----:B------:R-:W-:Y:S01]  /*9000*/  ULDC.64 UR8, c[0x0][0x5c8] ;  /* 0x0001720000087ab9 */ /* 0x000fe20000000a00 */
[----:B------:R-:W-:Y:S01]  /*9010*/  ISETP.GT.AND P3, PT, R17, RZ, PT ;  /* 0x000000ff1100720c */ /* 0x000fe20003f64270 */
[----:B------:R-:W-:Y:S01]  /*9020*/  UIMAD UR4, UR7, UR8, URZ ;  /* 0x00000008070472a4 */ /* 0x000fe2000f8e023f */
[----:B------:R-:W-:Y:S01]  /*9030*/  IMAD.U32 R10, RZ, RZ, UR9 ;  /* 0x00000009ff0a7e24 */ /* 0x000fe2000f8e00ff */
[----:B------:R-:W-:Y:S01]  /*9040*/  BSSY B0, `(.L_x_28) ;  /* 0x0000d59000007945 */ /* 0x000fe20003800000 */
[----:B------:R-:W-:Y:S01]  /*9050*/  IMAD.WIDE.U32 R6, R3, UR8, R6 ;  /* 0x0000000803067c25 */ /* 0x000fe2000f8e0006 */
[----:B------:R-:W-:-:S03]  /*9060*/  ISETP.GT.AND P1, PT, R0, RZ, P3 ;  /* 0x000000ff0000720c */ /* 0x000fc60001f24270 */
[----:B------:R-:W-:-:S05]  /*9070*/  IMAD R10, R3, R10, UR4 ;  /* 0x00000004030a7e24 */ /* 0x000fca000f8e020a */
[----:B------:R-:W-:Y:S01]  /*9080*/  IADD3 R10, R7, R10, RZ ;  /* 0x0000000a070a7210 */ /* 0x000fe20007ffe0ff */
[----:B------:R-:W-:Y:S06]  /*9090*/  @!P0 BRA `(.L_x_29) ;  /* 0x0000009400188947 */ /* 0x000fec0003800000 */
[----:B------:R-:W0:Y:S01]  /*90a0*/  LDC.64 R22, c[0x0][0x5b8] ;  /* 0x00016e00ff167b82 */ /* 0x000e220000000a00 */
[----:B------:R-:W2:Y:S01]  /*90b0*/  LDL.LU R11, [R1] ;  /* 0x00000000010b7983 */ /* 0x000ea20000300800 */
[----:B------:R-:W-:-:S06]  /*90c0*/  ULDC.64 UR4, c[0x0][0x5c0] ;  /* 0x0001700000047ab9 */ /* 0x000fcc0000000a00 */
[----:B------:R-:W1:Y:S08]  /*90d0*/  LDC.64 R14, c[0x0][0x5b0] ;  /* 0x00016c00ff0e7b82 */ /* 0x000e700000000a00 */
[----:B------:R-:W3:Y:S01]  /*90e0*/  LDC.64 R12, c[0x0][0x5a8] ;  /* 0x00016a00ff0c7b82 */ /* 0x000ee20000000a00 */
[C---:B0-----:R-:W-:Y:S02]  /*90f0*/  IMAD R157, R22.reuse, UR10, RZ ;  /* 0x0000000a169d7c24 */ /* 0x041fe4000f8e02ff */
[----:B------:R-:W-:-:S04]  /*9100*/  IMAD.WIDE.U32 R152, R22, UR43, R18 ;  /* 0x0000002b16987c25 */ /* 0x000fc8000f8e0012 */
[----:B------:R-:W-:Y:S01]  /*9110*/  IMAD R157, R23, UR43, R157 ;  /* 0x0000002b179d7c24 */ /* 0x000fe2000f8e029d */
[----:B------:R-:W-:Y:S01]  /*9120*/  MOV R20, R152 ;  /* 0x0000009800147202 */ /* 0x000fe20000000f00 */
[----:B-1----:R-:W-:Y:S02]  /*9130*/  IMAD R156, R14, UR7, RZ ;  /* 0x000000070e9c7c24 */ /* 0x002fe4000f8e02ff */
[----:B------:R-:W-:Y:S02]  /*9140*/  IMAD.IADD R21, R153, 0x1, R157 ;  /* 0x0000000199157824 */ /* 0x000fe400078e029d */
[C---:B------:R-:W-:Y:S02]  /*9150*/  IMAD R156, R3.reuse, R15, R156 ;  /* 0x0000000f039c7224 */ /* 0x040fe400078e029c */
[----:B------:R-:W-:-:S04]  /*9160*/  IMAD.WIDE.U32 R4, R3, R14, R20 ;  /* 0x0000000e03047225 */ /* 0x000fc800078e0014 */
[----:B------:R-:W-:Y:S01]  /*9170*/  IMAD.IADD R5, R5, 0x1, R156 ;  /* 0x0000000105057824 */ /* 0x000fe200078e029c */
[----:B---3--:R-:W-:-:S04]  /*9180*/  LEA R8, P0, R4, R12, 0x2 ;  /* 0x0000000c04087211 */ /* 0x008fc800078010ff */
[----:B------:R-:W-:-:S05]  /*9190*/  LEA.HI.X R9, R4, R13, R5, 0x2, P0 ;  /* 0x0000000d04097211 */ /* 0x000fca00000f1405 */
[----:B------:R-:W3:Y:S01]  /*91a0*/  @P1 LDG.E.LTC128B R23, desc[UR36][R8.64] ;  /* 0x0000002408171981 */ /* 0x000ee2000c1e1920 */
[C---:B------:R-:W-:Y:S01]  /*91b0*/  LEA R4, P0, R6.reuse, UR4, 0x2 ;  /* 0x0000000406047c11 */ /* 0x040fe2000f8010ff */
[----:B------:R-:W-:Y:S03]  /*91c0*/  BSSY B1, `(.L_x_30) ;  /* 0x000000e000017945 */ /* 0x000fe60003800000 */
[----:B------:R-:W-:Y:S01]  /*91d0*/  LEA.HI.X R5, R6, UR5, R10, 0x2, P0 ;  /* 0x0000000506057c11 */ /* 0x000fe200080f140a */
[----:B---3--:R-:W-:-:S04]  /*91e0*/  FMUL R6, R23, R16 ;  /* 0x0000001017067220 */ /* 0x008fc80000400000 */
[----:B--2---:R-:W-:-:S05]  /*91f0*/  FFMA R6, R11, R2, R6 ;  /* 0x000000020b067223 */ /* 0x004fca0000000006 */
[----:B------:R0:W-:Y:S02]  /*9200*/  @P1 STG.E desc[UR36][R4.64], R6 ;  /* 0x0000000604001986 */ /* 0x0001e4000c101924 */
[----:B0-----:R-:W-:-:S05]  /*9210*/  IMAD.WIDE.U32 R6, R3, R14, R18 ;  /* 0x0000000e03067225 */ /* 0x001fca00078e0012 */
[----:B------:R-:W-:-:S03]  /*9220*/  IADD3 R7, R156, R7, RZ ;  /* 0x000000079c077210 */ /* 0x000fc60007ffe0ff */
[----:B------:R-:W-:-:S04]  /*9230*/  IMAD.WIDE.U32 R6, R22, UR43, R6 ;  /* 0x0000002b16067c25 */ /* 0x000fc8000f8e0006 */
[----:B------:R-:W-:Y:S01]  /*9240*/  IMAD.IADD R7, R157, 0x1, R7 ;  /* 0x000000019d077824 */ /* 0x000fe200078e0207 */
[----:B------:R-:W-:-:S04]  /*9250*/  LEA R10, P0, R6, R12, 0x2 ;  /* 0x0000000c060a7211 */ /* 0x000fc800078010ff */
[----:B------:R-:W-:Y:S02]  /*9260*/  LEA.HI.X R11, R6, R13, R7, 0x2, P0 ;  /* 0x0000000d060b7211 */ /* 0x000fe400000f1407 */
[----:B------:R-:W-:-:S13]  /*9270*/  ISETP.GT.AND P0, PT, R0, 0x1, P3 ;  /* 0x000000010000780c */ /* 0x000fda0001f04270 */
[----:B------:R-:W-:Y:S05]  /*9280*/  @!P0 BRA `(.L_x_31) ;  /* 0x0000000000048947 */ /* 0x000fea0003800000 */
[----:B------:R0:W5:Y:S02]  /*9290*/  LDG.E.LTC128B R23, desc[UR36][R10.64+0x4] ;  /* 0x000004240a177981 */ /* 0x000164000c1e1920 */
.L_x_31:
[----:B------:R-:W-:Y:S05]  /*92a0*/  BSYNC B1 ;  /* 0x0000000000017941 */ /* 0x000fea0003800000 */
.L_x_30:
[----:B------:R-:W2:Y:S01]  /*92b0*/  LDL.LU R7, [R1+0x4] ;  /* 0x0000040001077983 */ /* 0x000ea20000300800 */
[----:B-----5:R-:W-:Y:S01]  /*92c0*/  FMUL R6, R23, R16 ;  /* 0x0000001017067220 */ /* 0x020fe20000400000 */
[C---:B------:R-:W-:Y:S02]  /*92d0*/  SHF.L.U64.HI R155, R14.reuse, 0x3, R15 ;  /* 0x000000030e9b7819 */ /* 0x040fe4000001020f */
[----:B------:R-:W-:Y:S01]  /*92e0*/  SHF.L.U32 R154, R14, 0x3, RZ ;  /* 0x000000030e9a7819 */ /* 0x000fe200000006ff */
[----:B------:R-:W3:Y:S01]  /*92f0*/  LDL.LU R159, [R1+0x8] ;  /* 0x00000800019f7983 */ /* 0x000ee20000300800 */
[----:B------:R-:W-:Y:S01]  /*9300*/  ISETP.GT.AND P1, PT, R17, 0x8, PT ;  /* 0x000000081100780c */ /* 0x000fe20003f24270 */
[----:B--2---:R-:W-:-:S05]  /*9310*/  FFMA R6, R7, R2, R6 ;  /* 0x0000000207067223 */ /* 0x004fca0000000006 */
[----:B------:R1:W-:Y:S01]  /*9320*/  @P0 STG.E desc[UR36][R4.64+0x4], R6 ;  /* 0x0000040604000986 */ /* 0x0003e2000c101924 */
[----:B------:R-:W-:Y:S01]  /*9330*/  ISETP.GT.AND P0, PT, R0, RZ, P1 ;  /* 0x000000ff0000720c */ /* 0x000fe20000f04270 */
[----:B-1----:R-:W-:-:S04]  /*9340*/  IMAD.WIDE.U32 R6, R3, R14, R154 ;  /* 0x0000000e03067225 */ /* 0x002fc800078e009a */
[----:B------:R-:W-:Y:S01]  /*9350*/  IMAD.IADD R156, R156, 0x1, R7 ;  /* 0x000000019c9c7824 */ /* 0x000fe200078e0207 */
[----:B------:R-:W-:-:S04]  /*9360*/  IADD3 R7, P2, R152, R6, RZ ;  /* 0x0000000698077210 */ /* 0x000fc80007f5e0ff */
[----:B------:R-:W-:Y:S02]  /*9370*/  IADD3.X R9, R156, R21, RZ, P2, !PT ;  /* 0x000000159c097210 */ /* 0x000fe400017fe4ff */
[----:B------:R-:W-:-:S04]  /*9380*/  LEA R8, P2, R7, R12, 0x2 ;  /* 0x0000000c07087211 */ /* 0x000fc800078410ff */
[----:B------:R-:W-:-:S05]  /*9390*/  LEA.HI.X R9, R7, R13, R9, 0x2, P2 ;  /* 0x0000000d07097211 */ /* 0x000fca00010f1409 */
[----:B------:R1:W2:Y:S01]  /*93a0*/  @P0 LDG.E.LTC128B R23, desc[UR36][R8.64] ;  /* 0x0000002408170981 */ /* 0x0002a2000c1e1920 */
[----:B------:R-:W-:Y:S01]  /*93b0*/  IADD3 R6, P2, R18, R6, RZ ;  /* 0x0000000612067210 */ /* 0x000fe20007f5e0ff */
[----:B------:R-:W-:Y:S01]  /*93c0*/  IMAD.U32 R158, RZ, RZ, UR8 ;  /* 0x00000008ff9e7e24 */ /* 0x000fe2000f8e00ff */
[----:B------:R-:W-:Y:S01]  /*93d0*/  ISETP.GT.AND P4, PT, R0, 0x1, P1 ;  /* 0x000000010000780c */ /* 0x000fe20000f84270 */
[----:B------:R-:W-:Y:S02]  /*93e0*/  BSSY B1, `(.L_x_32) ;  /* 0x0000011000017945 */ /* 0x000fe40003800000 */
[----:B------:R-:W-:Y:S01]  /*93f0*/  IMAD.X R7, R19, 0x1, R156, P2 ;  /* 0x0000000113077824 */ /* 0x000fe200010e069c */
[----:B------:R-:W-:Y:S02]  /*9400*/  MOV R156, UR9 ;  /* 0x00000009009c7c02 */ /* 0x000fe40008000f00 */
[----:B------:R-:W-:Y:S01]  /*9410*/  SHF.L.U32 R158, R158, 0x5, RZ ;  /* 0x000000059e9e7819 */ /* 0x000fe200000006ff */
[----:B------:R-:W-:-:S05]  /*9420*/  IMAD.WIDE.U32 R6, R22, UR43, R6 ;  /* 0x0000002b16067c25 */ /* 0x000fca000f8e0006 */
[----:B------:R-:W-:Y:S02]  /*9430*/  IADD3 R7, R157, R7, RZ ;  /* 0x000000079d077210 */ /* 0x000fe40007ffe0ff */
[----:B-1----:R-:W-:-:S04]  /*9440*/  LEA R8, P2, R6, R12, 0x2 ;  /* 0x0000000c06087211 */ /* 0x002fc800078410ff */
[----:B------:R-:W-:Y:S01]  /*9450*/  LEA.HI.X R9, R6, R13, R7, 0x2, P2 ;  /* 0x0000000d06097211 */ /* 0x000fe200010f1407 */
[----:B------:R-:W-:-:S05]  /*9460*/  IMAD.U32 R6, RZ, RZ, UR8 ;  /* 0x00000008ff067e24 */ /* 0x000fca000f8e00ff */
[----:B------:R-:W-:Y:S01]  /*9470*/  SHF.L.U64.HI R156, R6, 0x5, R156 ;  /* 0x00000005069c7819 */ /* 0x000fe2000001029c */
[----:B--2---:R-:W-:-:S04]  /*9480*/  FMUL R6, R23, R16 ;  /* 0x0000001017067220 */ /* 0x004fc80000400000 */
[----:B---3--:R-:W-:Y:S01]  /*9490*/  FFMA R159, R159, R2, R6 ;  /* 0x000000029f9f7223 */ /* 0x008fe20000000006 */
[----:B------:R-:W-:-:S05]  /*94a0*/  IADD3 R6, P2, R158, R4, RZ ;  /* 0x000000049e067210 */ /* 0x000fca0007f5e0ff */
[----:B------:R-:W-:-:S05]  /*94b0*/  IMAD.X R7, R156, 0x1, R5, P2 ;  /* 0x000000019c077824 */ /* 0x000fca00010e0605 */
[----:B------:R1:W-:Y:S01]  /*94c0*/  @P0 STG.E desc[UR36][R6.64], R159 ;  /* 0x0000009f06000986 */ /* 0x0003e2000c101924 */
[----:B------:R-:W-:Y:S05]  /*94d0*/  @!P4 BRA `(.L_x_33) ;  /* 0x000000000004c947 */ /* 0x000fea0003800000 */
[----:B------:R2:W5:Y:S02]  /*94e0*/  LDG.E.LTC128B R23, desc[UR36][R8.64+0x4] ;  /* 0x0000042408177981 */ /* 0x000564000c1e1920 */
.L_x_33:
[----:B------:R-:W-:Y:S05]  /*94f0*/  BSYNC B1 ;  /* 0x0000000000017941 */ /* 0x000fea0003800000 */
.L_x_32:
[----:B------:R-:W3:Y:S01]  /*9500*/  LDL.LU R161, [R1+0xc] ;  /* 0x00000c0001a17983 */ /* 0x000ee20000300800 */
[----:B-1---5:R-:W-:Y:S01]  /*9510*/  FMUL R159, R23, R16 ;  /* 0x00000010179f7220 */ /* 0x022fe20000400000 */
[----:B------:R-:W-:Y:S01]  /*9520*/  ISETP.GT.AND P0, PT, R0, 0x8, P3 ;  /* 0x000000080000780c */ /* 0x000fe20001f04270 */
[----:B------:R-:W-:Y:S02]  /*9530*/  BSSY B1, `(.L_x_34) ;  /* 0x0000005000017945 */ /* 0x000fe40003800000 */
[----:B---3--:R-:W-:-:S05]  /*9540*/  FFMA R159, R161, R2, R159 ;  /* 0x00000002a19f7223 */ /* 0x008fca000000009f */
[----:B------:R1:W-:Y:S05]  /*9550*/  @P4 STG.E desc[UR36][R6.64+0x4], R159 ;  /* 0x0000049f06004986 */ /* 0x0003ea000c101924 */
[----:B------:R-:W-:Y:S05]  /*9560*/  @!P0 BRA `(.L_x_35) ;  /* 0x0000000000048947 */ /* 0x000fea0003800000 */
[----:B------:R3:W5:Y:S02]  /*9570*/  LDG.E.LTC128B R23, desc[UR36][R10.64+0x20] ;  /* 0x000020240a177981 */ /* 0x000764000c1e1920 */
.L_x_35:
[----:B------:R-:W-:Y:S05]  /*9580*/  BSYNC B1 ;  /* 0x0000000000017941 */ /* 0x000fea0003800000 */
.L_x_34:
[----:B------:R-:W4:Y:S01]  /*9590*/  LDL.LU R161, [R1+0x10] ;  /* 0x0000100001a17983 */ /* 0x000f220000300800 */
[----:B-1---5:R-:W-:Y:S01]  /*95a0*/  FMUL R159, R23, R16 ;  /* 0x00000010179f7220 */ /* 0x022fe20000400000 */
[----:B------:R-:W-:Y:S01]  /*95b0*/  ISETP.GT.AND P2, PT, R0, 0x9, P3 ;  /* 0x000000090000780c */ /* 0x000fe20001f44270 */
[----:B------:R-:W-:Y:S02]  /*95c0*/  BSSY B1, `(.L_x_36) ;  /* 0x0000005000017945 */ /* 0x000fe40003800000 */
[----:B----4-:R-:W-:-:S05]  /*95d0*/  FFMA R159, R161, R2, R159 ;  /* 0x00000002a19f7223 */ /* 0x010fca000000009f */
[----:B------:R1:W-:Y:S05]  /*95e0*/  @P0 STG.E desc[UR36][R4.64+0x20], R159 ;  /* 0x0000209f04000986 */ /* 0x0003ea000c101924 */
[----:B------:R-:W-:Y:S05]  /*95f0*/  @!P2 BRA `(.L_x_37) ;  /* 0x000000000004a947 */ /* 0x000fea0003800000 */
[----:B------:R4:W5:Y:S02]  /*9600*/  LDG.E.LTC128B R23, desc[UR36][R10.64+0x24] ;  /* 0x000024240a177981 */ /* 0x000964000c1e1920 */
.L_x_37:
[----:B------:R-:W-:Y:S05]  /*9610*/  BSYNC B1 ;  /* 0x0000000000017941 */ /* 0x000fea0003800000 */
.L_x_36:
[----:B------:R-:W2:Y:S01]  /*9620*/  LDL.LU R161, [R1+0x14] ;  /* 0x0000140001a17983 */ /* 0x000ea20000300800 */
[----:B-1---5:R-:W-:Y:S01]  /*9630*/  FMUL R159, R23, R16 ;  /* 0x00000010179f7220 */ /* 0x022fe20000400000 */
[----:B------:R-:W-:Y:S01]  /*9640*/  ISETP.GT.AND P0, PT, R0, 0x8, P1 ;  /* 0x000000080000780c */ /* 0x000fe20000f04270 */
[----:B------:R-:W-:Y:S02]  /*9650*/  BSSY B1, `(.L_x_38) ;  /* 0x0000005000017945 */ /* 0x000fe40003800000 */
[----:B--2---:R-:W-:-:S05]  /*9660*/  FFMA R159, R161, R2, R159 ;  /* 0x00000002a19f7223 */ /* 0x004fca000000009f */
[----:B------:R1:W-:Y:S05]  /*9670*/  @P2 STG.E desc[UR36][R4.64+0x24], R159 ;  /* 0x0000249f04002986 */ /* 0x0003ea000c101924 */
[----:B------:R-:W-:Y:S05]  /*9680*/  @!P0 BRA `(.L_x_39) ;  /* 0x0000000000048947 */ /* 0x000fea0003800000 */
[----:B------:R2:W5:Y:S02]  /*9690*/  LDG.E.LTC128B R23, desc[UR36][R8.64+0x20] ;  /* 0x0000202408177981 */ /* 0x000564000c1e1920 */
.L_x_39:
[----:B------:R-:W-:Y:S05]  /*96a0*/  BSYNC B1 ;  /* 0x0000000000017941 */ /* 0x000fea0003800000 */
.L_x_38:
        /* <DEDUP_REMOVED lines=8> */
.L_x_41:
[----:B------:R-:W-:Y:S05]  /*9730*/  BSYNC B1 ;  /* 0x0000000000017941 */ /* 0x000fea0003800000 */
.L_x_40:
        /* <DEDUP_REMOVED lines=8> */
.L_x_43:
[----:B------:R-:W-:Y:S05]  /*97c0*/  BSYNC B1 ;  /* 0x0000000000017941 */ /* 0x000fea0003800000 */
.L_x_42:
        /* <DEDUP_REMOVED lines=8> */
.L_x_45:
[----:B------:R-:W-:Y:S05]  /*9850*/  BSYNC B1 ;  /* 0x0000000000017941 */ /* 0x000fea0003800000 */
.L_x_44:
        /* <DEDUP_REMOVED lines=8> */
.L_x_47:
[----:B------:R-:W-:Y:S05]  /*98e0*/  BSYNC B1 ;  /* 0x0000000000017941 */ /* 0x000fea0003800000 */
.L_x_46:
        /* <DEDUP_REMOVED lines=8> */
.L_x_49:
[----:B------:R-:W-:Y:S05]  /*9970*/  BSYNC B1 ;  /* 0x0000000000017941 */ /* 0x000fea0003800000 */
.L_x_48:
        /* <DEDUP_REMOVED lines=8> */
.L_x_51:
[----:B------:R-:W-:Y:S05]  /*9a00*/  BSYNC B1 ;  /* 0x0000000000017941 */ /* 0x000fea0003800000 */
.L_x_50:
        /* <DEDUP_REMOVED lines=8> */
.L_x_53:
[----:B------:R-:W-:Y:S05]  /*9a90*/  BSYNC B1 ;  /* 0x0000000000017941 */ /* 0x000fea0003800000 */
.L_x_52:
        /* <DEDUP_REMOVED lines=8> */
.L_x_55:
[----:B------:R-:W-:Y:S05]  /*9b20*/  BSYNC B1 ;  /* 0x0000000000017941 */ /* 0x000fea0003800000 */
.L_x_54:
        /* <DEDUP_REMOVED lines=8> */
.L_x_57:
[----:B------:R-:W-:Y:S05]  /*9bb0*/  BSYNC B1 ;  /* 0x0000000000017941 */ /* 0x000fea0003800000 */
.L_x_56:
        /* <DEDUP_REMOVED lines=8> */
.L_x_59:
[----:B------:R-:W-:Y:S05]  /*9c40*/  BSYNC B1 ;  /* 0x0000000000017941 */ /* 0x000fea0003800000 */
.L_x_58:
        /* <DEDUP_REMOVED lines=8> */
.L_x_61:
[----:B------:R-:W-:Y:S05]  /*9cd0*/  BSYNC B1 ;  /* 0x0000000000017941 */ /* 0x000fea0003800000 */
.L_x_60:
        /* <DEDUP_REMOVED lines=8> */
.L_x_63:
[----:B------:R-:W-:Y:S05]  /*9d60*/  BSYNC B1 ;  /* 0x0000000000017941 */ /* 0x000fea0003800000 */
.L_x_62:
        /* <DEDUP_REMOVED lines=8> */
.L_x_65:
[----:B------:R-:W-:Y:S05]  /*9df0*/  BSYNC B1 ;  /* 0x0000000000017941 */ /* 0x000fea0003800000 */
.L_x_64:
        /* <DEDUP_REMOVED lines=8> */
.L_x_67:
[----:B------:R-:W-:Y:S05]  /*9e80*/  BSYNC B1 ;  /* 0x0000000000017941 */ /* 0x000fea0003800000 */
.L_x_66:
        /* <DEDUP_REMOVED lines=8> */
.L_x_69:
[----:B------:R-:W-:Y:S05]  /*9f10*/  BSYNC B1 ;  /* 0x0000000000017941 */ /* 0x000fea0003800000 */
.L_x_68:
        /* <DEDUP_REMOVED lines=8> */
.L_x_71:
[----:B------:R-:W-:Y:S05]  /*9fa0*/  BSYNC B1 ;  /* 0x0000000000017941 */ /* 0x000fea0003800000 */
.L_x_70:
        /* <DEDUP_REMOVED lines=8> */
.L_x_73:
[----:B------:R-:W-:Y:S05]  /*a030*/  BSYNC B1 ;  /* 0x0000000000017941 */ /* 0x000fea0003800000 */
.L_x_72:
        /* <DEDUP_REMOVED lines=8> */
.L_x_75:
[----:B------:R-:W-:Y:S05]  /*a0c0*/  BSYNC B1 ;  /* 0x0000000000017941 */ /* 0x000fea0003800000 */
.L_x_74:
        /* <DEDUP_REMOVED lines=8> */
.L_x_77:
[----:B------:R-:W-:Y:S05]  /*a150*/  BSYNC B1 ;  /* 0x0000000000017941 */ /* 0x000fea0003800000 */
.L_x_76:
        /* <DEDUP_REMOVED lines=8> */
.L_x_79:
[----:B------:R-:W-:Y:S05]  /*a1e0*/  BSYNC B1 ;  /* 0x0000000000017941 */ /* 0x000fea0003800000 */
.L_x_78:
        /* <DEDUP_REMOVED lines=8> */
.L_x_81:
[----:B------:R-:W-:Y:S05]  /*a270*/  BSYNC B1 ;  /* 0x0000000000017941 */ /* 0x000fea0003800000 */
.L_x_80:
        /* <DEDUP_REMOVED lines=8> */
.L_x_83:
[----:B------:R-:W-:Y:S05]  /*a300*/  BSYNC B1 ;  /* 0x0000000000017941 */ /* 0x000fea0003800000 */
.L_x_82:
        /* <DEDUP_REMOVED lines=8> */
.L_x_85:
[----:B------:R-:W-:Y:S05]  /*a390*/  BSYNC B1 ;  /* 0x0000000000017941 */ /* 0x000fea0003800000 */
.L_x_84:
        /* <DEDUP_REMOVED lines=8> */
.L_x_87:
[----:B------:R-:W-:Y:S05]  /*a420*/  BSYNC B1 ;  /* 0x0000000000017941 */ /* 0x000fea0003800000 */
.L_x_86:
        /* <DEDUP_REMOVED lines=8> */
.L_x_89:
[----:B------:R-:W-:Y:S05]  /*a4b0*/  BSYNC B1 ;  /* 0x0000000000017941 */ /* 0x000fea0003800000 */
.L_x_88:
        /* <DEDUP_REMOVED lines=8> */
.L_x_91:
[----:B------:R-:W-:Y:S05]  /*a540*/  BSYNC B1 ;  /* 0x0000000000017941 */ /* 0x000fea0003800000 */
.L_x_90:
        /* <DEDUP_REMOVED lines=8> */
.L_x_93:
[----:B------:R-:W-:Y:S05]  /*a5d0*/  BSYNC B1 ;  /* 0x0000000000017941 */ /* 0x000fea0003800000 */
.L_x_92:
        /* <DEDUP_REMOVED lines=8> */
.L_x_95:
[----:B------:R-:W-:Y:S05]  /*a660*/  BSYNC B1 ;  /* 0x0000000000017941 */ /* 0x000fea0003800000 */
.L_x_94:
        /* <DEDUP_REMOVED lines=8> */
.L_x_97:
[----:B------:R-:W-:Y:S05]  /*a6f0*/  BSYNC B1 ;  /* 0x0000000000017941 */ /* 0x000fea0003800000 */
.L_x_96:
        /* <DEDUP_REMOVED lines=8> */
.L_x_99:
[----:B------:R-:W-:Y:S05]  /*a780*/  BSYNC B1 ;  /* 0x0000000000017941 */ /* 0x000fea0003800000 */
.L_x_98:
        /* <DEDUP_REMOVED lines=8> */
.L_x_101:
[----:B------:R-:W-:Y:S05]  /*a810*/  BSYNC B1 ;  /* 0x0000000000017941 */ /* 0x000fea0003800000 */
.L_x_100:
        /* <DEDUP_REMOVED lines=8> */
.L_x_103:
[----:B------:R-:W-:Y:S05]  /*a8a0*/  BSYNC B1 ;  /* 0x0000000000017941 */ /* 0x000fea0003800000 */
.L_x_102:
        /* <DEDUP_REMOVED lines=8> */
.L_x_105:
[----:B------:R-:W-:Y:S05]  /*a930*/  BSYNC B1 ;  /* 0x0000000000017941 */ /* 0x000fea0003800000 */
.L_x_104:
        /* <DEDUP_REMOVED lines=8> */
.L_x_107:
[----:B------:R-:W-:Y:S05]  /*a9c0*/  BSYNC B1 ;  /* 0x0000000000017941 */ /* 0x000fea0003800000 */
.L_x_106:
        /* <DEDUP_REMOVED lines=8> */
.L_x_109:
[----:B------:R-:W-:Y:S05]  /*aa50*/  BSYNC B1 ;  /* 0x0000000000017941 */ /* 0x000fea0003800000 */
.L_x_108:
        /* <DEDUP_REMOVED lines=8> */
.L_x_111:
[----:B------:R-:W-:Y:S05]  /*aae0*/  BSYNC B1 ;  /* 0x0000000000017941 */ /* 0x000fea0003800000 */
.L_x_110:
        /* <DEDUP_REMOVED lines=8> */
.L_x_113:
[----:B------:R-:W-:Y:S05]  /*ab70*/  BSYNC B1 ;  /* 0x0000000000017941 */ /* 0x000fea0003800000 */
.L_x_112:
        /* <DEDUP_REMOVED lines=8> */
.L_x_115:
[----:B------:R-:W-:Y:S05]  /*ac00*/  BSYNC B1 ;  /* 0x0000000000017941 */ /* 0x000fea0003800000 */
.L_x_114:
        /* <DEDUP_REMOVED lines=8> */
.L_x_117:
[----:B------:R-:W-:Y:S05]  /*ac90*/  BSYNC B1 ;  /* 0x0000000000017941 */ /* 0x000fea0003800000 */
.L_x_116:
        /* <DEDUP_REMOVED lines=8> */
.L_x_119:
[----:B------:R-:W-:Y:S05]  /*ad20*/  BSYNC B1 ;  /* 0x0000000000017941 */ /* 0x000fea0003800000 */
.L_x_118:
        /* <DEDUP_REMOVED lines=8> */
.L_x_121:
[----:B------:R-:W-:Y:S05]  /*adb0*/  BSYNC B1 ;  /* 0x0000000000017941 */ /* 0x000fea0003800000 */
.L_x_120:
        /* <DEDUP_REMOVED lines=8> */
.L_x_123:
[----:B------:R-:W-:Y:S05]  /*ae40*/  BSYNC B1 ;  /* 0x0000000000017941 */ /* 0x000fea0003800000 */
.L_x_122:
        /* <DEDUP_REMOVED lines=8> */
.L_x_125:
[----:B------:R-:W-:Y:S05]  /*aed0*/  BSYNC B1 ;  /* 0x0000000000017941 */ /* 0x000fea0003800000 */
.L_x_124:
        /* <DEDUP_REMOVED lines=8> */
.L_x_127:
[----:B------:R-:W-:Y:S05]  /*af60*/  BSYNC B1 ;  /* 0x0000000000017941 */ /* 0x000fea0003800000 */
.L_x_126:
        /* <DEDUP_REMOVED lines=8> */
.L_x_129:
[----:B------:R-:W-:Y:S05]  /*aff0*/  BSYNC B1 ;  /* 0x0000000000017941 */ /* 0x000fea0003800000 */
.L_x_128:
        /* <DEDUP_REMOVED lines=8> */
.L_x_131:
[----:B------:R-:W-:Y:S05]  /*b080*/  BSYNC B1 ;  /* 0x0000000000017941 */ /* 0x000fea0003800000 */
.L_x_130:
        /* <DEDUP_REMOVED lines=8> */
.L_x_133:
[----:B------:R-:W-:Y:S05]  /*b110*/  BSYNC B1 ;  /* 0x0000000000017941 */ /* 0x000fea0003800000 */
.L_x_132:
        /* <DEDUP_REMOVED lines=8> */
.L_x_135:
[----:B------:R-:W-:Y:S05]  /*b1a0*/  BSYNC B1 ;  /* 0x0000000000017941 */ /* 0x000fea0003800000 */
.L_x_134:
        /* <DEDUP_REMOVED lines=8> */
.L_x_137:
[----:B------:R-:W-:Y:S05]  /*b230*/  BSYNC B1 ;  /* 0x0000000000017941 */ /* 0x000fea0003800000 */
.L_x_136:
        /* <DEDUP_REMOVED lines=8> */
.L_x_139:
[----:B------:R-:W-:Y:S05]  /*b2c0*/  BSYNC B1 ;  /* 0x0000000000017941 */ /* 0x000fea0003800000 */
.L_x_138:
        /* <DEDUP_REMOVED lines=8> */
.L_x_141:
[----:B------:R-:W-:Y:S05]  /*b350*/  BSYNC B1 ;  /* 0x0000000000017941 */ /* 0x000fea0003800000 */
.L_x_140:
        /* <DEDUP_REMOVED lines=8> */
.L_x_143:
[----:B------:R-:W-:Y:S05]  /*b3e0*/  BSYNC B1 ;  /* 0x0000000000017941 */ /* 0x000fea0003800000 */
.L_x_142:
        /* <DEDUP_REMOVED lines=8> */
.L_x_145:
[----:B------:R-:W-:Y:S05]  /*b470*/  BSYNC B1 ;  /* 0x0000000000017941 */ /* 0x000fea0003800000 */
.L_x_144:
        /* <DEDUP_REMOVED lines=8> */
.L_x_147:
[----:B------:R-:W-:Y:S05]  /*b500*/  BSYNC B1 ;  /* 0x0000000000017941 */ /* 0x000fea0003800000 */
.L_x_146:
        /* <DEDUP_REMOVED lines=8> */
.L_x_149:
[----:B------:R-:W-:Y:S05]  /*b590*/  BSYNC B1 ;  /* 0x0000000000017941 */ /* 0x000fea0003800000 */
.L_x_148:
        /* <DEDUP_REMOVED lines=8> */
.L_x_151:
[----:B------:R-:W-:Y:S05]  /*b620*/  BSYNC B1 ;  /* 0x0000000000017941 */ /* 0x000fea0003800000 */
.L_x_150:
        /* <DEDUP_REMOVED lines=8> */
.L_x_153:
[----:B------:R-:W-:Y:S05]  /*b6b0*/  BSYNC B1 ;  /* 0x0000000000017941 */ /* 0x000fea0003800000 */
.L_x_152:
        /* <DEDUP_REMOVED lines=8> */
.L_x_155:
[----:B------:R-:W-:Y:S05]  /*b740*/  BSYNC B1 ;  /* 0x0000000000017941 */ /* 0x000fea0003800000 */
.L_x_154:
        /* <DEDUP_REMOVED lines=8> */
.L_x_157:
[----:B------:R-:W-:Y:S05]  /*b7d0*/  BSYNC B1 ;  /* 0x0000000000017941 */ /* 0x000fea0003800000 */
.L_x_156:
        /* <DEDUP_REMOVED lines=8> */
.L_x_159:
[----:B------:R-:W-:Y:S05]  /*b860*/  BSYNC B1 ;  /* 0x0000000000017941 */ /* 0x000fea0003800000 */
.L_x_158:
        /* <DEDUP_REMOVED lines=8> */
.L_x_161:
[----:B------:R-:W-:Y:S05]  /*b8f0*/  BSYNC B1 ;  /* 0x0000000000017941 */ /* 0x000fea0003800000 */
.L_x_160:
        /* <DEDUP_REMOVED lines=8> */
.L_x_163:
[----:B------:R-:W-:Y:S05]  /*b980*/  BSYNC B1 ;  /* 0x0000000000017941 */ /* 0x000fea0003800000 */
.L_x_162:
        /* <DEDUP_REMOVED lines=8> */
.L_x_165:
[----:B------:R-:W-:Y:S05]  /*ba10*/  BSYNC B1 ;  /* 0x0000000000017941 */ /* 0x000fea0003800000 */
.L_x_164:
        /* <DEDUP_REMOVED lines=8> */
.L_x_167:
[----:B------:R-:W-:Y:S05]  /*baa0*/  BSYNC B1 ;  /* 0x0000000000017941 */ /* 0x000fea0003800000 */
.L_x_166:
        /* <DEDUP_REMOVED lines=8> */
.L_x_169:
[----:B------:R-:W-:Y:S05]  /*bb30*/  BSYNC B1 ;  /* 0x0000000000017941 */ /* 0x000fea0003800000 */
.L_x_168:
        /* <DEDUP_REMOVED lines=8> */
.L_x_171:
[----:B------:R-:W-:Y:S05]  /*bbc0*/  BSYNC B1 ;  /* 0x0000000000017941 */ /* 0x000fea0003800000 */
.L_x_170:
        /* <DEDUP_REMOVED lines=8> */
.L_x_173:
[----:B------:R-:W-:Y:S05]  /*bc50*/  BSYNC B1 ;  /* 0x0000000000017941 */ /* 0x000fea0003800000 */
.L_x_172:
        /* <DEDUP_REMOVED lines=8> */
.L_x_175:
[----:B------:R-:W-:Y:S05]  /*bce0*/  BSYNC B1 ;  /* 0x0000000000017941 */ /* 0x000fea0003800000 */
.L_x_174:
        /* <DEDUP_REMOVED lines=8> */
.L_x_177:
[----:B------:R-:W-:Y:S05]  /*bd70*/  BSYNC B1 ;  /* 0x0000000000017941 */ /* 0x000fea0003800000 */
.L_x_176:
        /* <DEDUP_REMOVED lines=8> */
.L_x_179:
[----:B------:R-:W-:Y:S05]  /*be00*/  BSYNC B1 ;  /* 0x0000000000017941 */ /* 0x000fea0003800000 */
.L_x_178:
        /* <DEDUP_REMOVED lines=8> */
.L_x_181:
[----:B------:R-:W-:Y:S05]  /*be90*/  BSYNC B1 ;  /* 0x0000000000017941 */ /* 0x000fea0003800000 */
.L_x_180:
        /* <DEDUP_REMOVED lines=8> */
.L_x_183:
[----:B------:R-:W-:Y:S05]  /*bf20*/  BSYNC B1 ;  /* 0x0000000000017941 */ /* 0x000fea0003800000 */
.L_x_182:
        /* <DEDUP_REMOVED lines=8> */
.L_x_185:
[----:B------:R-:W-:Y:S05]  /*bfb0*/  BSYNC B1 ;  /* 0x0000000000017941 */ /* 0x000fea0003800000 */
.L_x_184:
        /* <DEDUP_REMOVED lines=8> */
.L_x_187:
[----:B------:R-:W-:Y:S05]  /*c040*/  BSYNC B1 ;  /* 0x0000000000017941 */ /* 0x000fea0003800000 */
.L_x_186:
        /* <DEDUP_REMOVED lines=8> */
.L_x_189:
[----:B------:R-:W-:Y:S05]  /*c0d0*/  BSYNC B1 ;  /* 0x0000000000017941 */ /* 0x000fea0003800000 */
.L_x_188:
        /* <DEDUP_REMOVED lines=8> */
.L_x_191:
[----:B------:R-:W-:Y:S05]  /*c160*/  BSYNC B1 ;  /* 0x0000000000017941 */ /* 0x000fea0003800000 */
.L_x_190:
        /* <DEDUP_REMOVED lines=8> */
.L_x_193:
[----:B------:R-:W-:Y:S05]  /*c1f0*/  BSYNC B1 ;  /* 0x0000000000017941 */ /* 0x000fea0003800000 */
.L_x_192:
        /* <DEDUP_REMOVED lines=8> */
.L_x_195:
[----:B------:R-:W-:Y:S05]  /*c280*/  BSYNC B1 ;  /* 0x0000000000017941 */ /* 0x000fea0003800000 */
.L_x_194:
        /* <DEDUP_REMOVED lines=8> */
.L_x_197:
[----:B------:R-:W-:Y:S05]  /*c310*/  BSYNC B1 ;  /* 0x0000000000017941 */ /* 0x000fea0003800000 */
.L_x_196:
        /* <DEDUP_REMOVED lines=8> */
.L_x_199:
[----:B------:R-:W-:Y:S05]  /*c3a0*/  BSYNC B1 ;  /* 0x0000000000017941 */ /* 0x000fea0003800000 */
.L_x_198:
        /* <DEDUP_REMOVED lines=8> */
.L_x_201:
[----:B------:R-:W-:Y:S05]  /*c430*/  BSYNC B1 ;  /* 0x0000000000017941 */ /* 0x000fea0003800000 */
.L_x_200:
        /* <DEDUP_REMOVED lines=8> */
.L_x_203:
[----:B------:R-:W-:Y:S05]  /*c4c0*/  BSYNC B1 ;  /* 0x0000000000017941 */ /* 0x000fea0003800000 */
.L_x_202:
        /* <DEDUP_REMOVED lines=8> */
.L_x_205:
[----:B------:R-:W-:Y:S05]  /*c550*/  BSYNC B1 ;  /* 0x0000000000017941 */ /* 0x000fea0003800000 */
.L_x_204:
        /* <DEDUP_REMOVED lines=8> */
.L_x_207:
[----:B------:R-:W-:Y:S05]  /*c5e0*/  BSYNC B1 ;  /* 0x0000000000017941 */ /* 0x000fea0003800000 */
.L_x_206:
        /* <DEDUP_REMOVED lines=8> */
.L_x_209:
[----:B------:R-:W-:Y:S05]  /*c670*/  BSYNC B1 ;  /* 0x0000000000017941 */ /* 0x000fea0003800000 */
.L_x_208:
        /* <DEDUP_REMOVED lines=8> */
.L_x_211:
[----:B------:R-:W-:Y:S05]  /*c700*/  BSYNC B1 ;  /* 0x0000000000017941 */ /* 0x000fea0003800000 */
.L_x_210:
        /* <DEDUP_REMOVED lines=8> */
.L_x_213:
[----:B------:R-:W-:Y:S05]  /*c790*/  BSYNC B1 ;  /* 0x0000000000017941 */ /* 0x000fea0003800000 */
.L_x_212:
        /* <DEDUP_REMOVED lines=8> */
.L_x_215:
[----:B------:R-:W-:Y:S05]  /*c820*/  BSYNC B1 ;  /* 0x0000000000017941 */ /* 0x000fea0003800000 */
.L_x_214:
        /* <DEDUP_REMOVED lines=8> */
.L_x_217:
[----:B------:R-:W-:Y:S05]  /*c8b0*/  BSYNC B1 ;  /* 0x0000000000017941 */ /* 0x000fea0003800000 */
.L_x_216:
        /* <DEDUP_REMOVED lines=8> */
.L_x_219:
[----:B------:R-:W-:Y:S05]  /*c940*/  BSYNC B1 ;  /* 0x0000000000017941 */ /* 0x000fea0003800000 */
.L_x_218:
        /* <DEDUP_REMOVED lines=8> */
.L_x_221:
[----:B------:R-:W-:Y:S05]  /*c9d0*/  BSYNC B1 ;  /* 0x0000000000017941 */ /* 0x000fea0003800000 */
.L_x_220:
        /* <DEDUP_REMOVED lines=8> */
.L_x_223:
[----:B------:R-:W-:Y:S05]  /*ca60*/  BSYNC B1 ;  /* 0x0000000000017941 */ /* 0x000fea0003800000 */
.L_x_222:
        /* <DEDUP_REMOVED lines=8> */
.L_x_225:
[----:B------:R-:W-:Y:S05]  /*caf0*/  BSYNC B1 ;  /* 0x0000000000017941 */ /* 0x000fea0003800000 */
.L_x_224:
        /* <DEDUP_REMOVED lines=8> */
.L_x_227:
[----:B------:R-:W-:Y:S05]  /*cb80*/  BSYNC B1 ;  /* 0x0000000000017941 */ /* 0x000fea0003800000 */
.L_x_226:
        /* <DEDUP_REMOVED lines=8> */
.L_x_229:
[----:B------:R-:W-:Y:S05]  /*cc10*/  BSYNC B1 ;  /* 0x0000000000017941 */ /* 0x000fea0003800000 */
.L_x_228:
        /* <DEDUP_REMOVED lines=8> */
.L_x_231:
[----:B------:R-:W-:Y:S05]  /*cca0*/  BSYNC B1 ;  /* 0x0000000000017941 */ /* 0x000fea0003800000 */
.L_x_230:
        /* <DEDUP_REMOVED lines=8> */
.L_x_233:
[----:B------:R-:W-:Y:S05]  /*cd30*/  BSYNC B1 ;  /* 0x0000000000017941 */ /* 0x000fea0003800000 */
.L_x_232:
        /* <DEDUP_REMOVED lines=8> */
.L_x_235:
[----:B------:R-:W-:Y:S05]  /*cdc0*/  BSYNC B1 ;  /* 0x0000000000017941 */ /* 0x000fea0003800000 */
.L_x_234:
        /* <DEDUP_REMOVED lines=8> */
.L_x_237:
[----:B------:R-:W-:Y:S05]  /*ce50*/  BSYNC B1 ;  /* 0x0000000000017941 */ /* 0x000fea0003800000 */
.L_x_236:
        /* <DEDUP_REMOVED lines=8> */
.L_x_239:
[----:B------:R-:W-:Y:S05]  /*cee0*/  BSYNC B1 ;  /* 0x0000000000017941 */ /* 0x000fea0003800000 */
.L_x_238:
        /* <DEDUP_REMOVED lines=8> */
.L_x_241:
[----:B------:R-:W-:Y:S05]  /*cf70*/  BSYNC B1 ;  /* 0x0000000000017941 */ /* 0x000fea0003800000 */
.L_x_240:
        /* <DEDUP_REMOVED lines=8> */
.L_x_243:
[----:B------:R-:W-:Y:S05]  /*d000*/  BSYNC B1 ;  /* 0x0000000000017941 */ /* 0x000fea0003800000 */
.L_x_242:
        /* <DEDUP_REMOVED lines=8> */
.L_x_245:
[----:B------:R-:W-:Y:S05]  /*d090*/  BSYNC B1 ;  /* 0x0000000000017941 */ /* 0x000fea0003800000 */
.L_x_244:
        /* <DEDUP_REMOVED lines=8> */
.L_x_247:
[----:B------:R-:W-:Y:S05]  /*d120*/  BSYNC B1 ;  /* 0x0000000000017941 */ /* 0x000fea0003800000 */
.L_x_246:
        /* <DEDUP_REMOVED lines=8> */
.L_x_249:
[----:B------:R-:W-:Y:S05]  /*d1b0*/  BSYNC B1 ;  /* 0x0000000000017941 */ /* 0x000fea0003800000 */
.L_x_248:
        /* <DEDUP_REMOVED lines=8> */
.L_x_251:
[----:B------:R-:W-:Y:S05]  /*d240*/  BSYNC B1 ;  /* 0x0000000000017941 */ /* 0x000fea0003800000 */
.L_x_250:
        /* <DEDUP_REMOVED lines=8> */
.L_x_253:
[----:B------:R-:W-:Y:S05]  /*d2d0*/  BSYNC B1 ;  /* 0x0000000000017941 */ /* 0x000fea0003800000 */
.L_x_252:
        /* <DEDUP_REMOVED lines=8> */
.L_x_255:
[----:B------:R-:W-:Y:S05]  /*d360*/  BSYNC B1 ;  /* 0x0000000000017941 */ /* 0x000fea0003800000 */
.L_x_254:
        /* <DEDUP_REMOVED lines=8> */
.L_x_257:
[----:B------:R-:W-:Y:S05]  /*d3f0*/  BSYNC B1 ;  /* 0x0000000000017941 */ /* 0x000fea0003800000 */
.L_x_256:
        /* <DEDUP_REMOVED lines=8> */
.L_x_259:
[----:B------:R-:W-:Y:S05]  /*d480*/  BSYNC B1 ;  /* 0x0000000000017941 */ /* 0x000fea0003800000 */
.L_x_258:
        /* <DEDUP_REMOVED lines=8> */
.L_x_261:
[----:B------:R-:W-:Y:S05]  /*d510*/  BSYNC B1 ;  /* 0x0000000000017941 */ /* 0x000fea0003800000 */
.L_x_260:
        /* <DEDUP_REMOVED lines=8> */
.L_x_263:
[----:B------:R-:W-:Y:S05]  /*d5a0*/  BSYNC B1 ;  /* 0x0000000000017941 */ /* 0x000fea0003800000 */
.L_x_262:
        /* <DEDUP_REMOVED lines=8> */
.L_x_265:
[----:B------:R-:W-:Y:S05]  /*d630*/  BSYNC B1 ;  /* 0x0000000000017941 */ /* 0x000fea0003800000 */
.L_x_264:
        /* <DEDUP_REMOVED lines=8> */
.L_x_267:
[----:B------:R-:W-:Y:S05]  /*d6c0*/  BSYNC B1 ;  /* 0x0000000000017941 */ /* 0x000fea0003800000 */
.L_x_266:
        /* <DEDUP_REMOVED lines=8> */
.L_x_269:
[----:B------:R-:W-:Y:S05]  /*d750*/  BSYNC B1 ;  /* 0x0000000000017941 */ /* 0x000fea0003800000 */
.L_x_268:
        /* <DEDUP_REMOVED lines=8> */
.L_x_271:
[----:B------:R-:W-:Y:S05]  /*d7e0*/  BSYNC B1 ;  /* 0x0000000000017941 */ /* 0x000fea0003800000 */
.L_x_270:
        /* <DEDUP_REMOVED lines=8> */
.L_x_273:
[----:B------:R-:W-:Y:S05]  /*d870*/  BSYNC B1 ;  /* 0x0000000000017941 */ /* 0x000fea0003800000 */
.L_x_272:
        /* <DEDUP_REMOVED lines=8> */
.L_x_275:
[----:B------:R-:W-:Y:S05]  /*d900*/  BSYNC B1 ;  /* 0x0000000000017941 */ /* 0x000fea0003800000 */
.L_x_274:
[----:B------:R-:W3:Y:S01]  /*d910*/  LDL.LU R162, [R1+0x1f0] ;  /* 0x0001f00001a27983 */ /* 0x000ee20000300800 */
[----:B-1---5:R-:W-:Y:S01]  /*d920*/  FMUL R159, R23, R16 ;  /* 0x00000010179f7220 */ /* 0x022fe20000400000 */
[----:B------:R-:W-:Y:S01]  /*d930*/  ISETP.GT.AND P3, PT, R0, 0xf9, P3 ;  /* 0x000000f90000780c */ /* 0x000fe20001f64270 */
[----:B------:R-:W-:Y:S01]  /*d940*/  BSSY B1, `(.L_x_276) ;  /* 0x0000006000017945 */ /* 0x000fe20003800000 */
[----:B------:R-:W-:Y:S01]  /*d950*/  IADD3 R161, P0, R3, 0x80, RZ ;  /* 0x0000008003a17810 */ /* 0x000fe20007f1e0ff */
[----:B---3--:R-:W-:-:S05]  /*d960*/  FFMA R159, R162, R2, R159 ;  /* 0x00000002a29f7223 */ /* 0x008fca000000009f */
[----:B------:R1:W-:Y:S05]  /*d970*/  @P4 STG.E desc[UR36][R4.64+0x3e0], R159 ;  /* 0x0003e09f04004986 */ /* 0x0003ea000c101924 */
[----:B------:R-:W-:Y:S05]  /*d980*/  @!P3 BRA `(.L_x_277) ;  /* 0x000000000004b947 */ /* 0x000fea0003800000 */
[----:B------:R3:W5:Y:S02]  /*d990*/  LDG.E.LTC128B R23, desc[UR36][R10.64+0x3e4] ;  /* 0x0003e4240a177981 */ /* 0x000764000c1e1920 */
.L_x_277:
[----:B------:R-:W-:Y:S05]  /*d9a0*/  BSYNC B1 ;  /* 0x0000000000017941 */ /* 0x000fea0003800000 */
.L_x_276:
[----:B0-234-:R-:W2:Y:S01]  /*d9b0*/  LDL.LU R10, [R1+0x1f4] ;  /* 0x0001f400010a7983 */ /* 0x01dea20000300800 */
[----:B-----5:R-:W-:Y:S01]  /*d9c0*/  FMUL R3, R23, R16 ;  /* 0x0000001017037220 */ /* 0x020fe20000400000 */
[----:B------:R-:W-:Y:S01]  /*d9d0*/  ISETP.GT.AND P2, PT, R0, 0xf8, P1 ;  /* 0x000000f80000780c */ /* 0x000fe20000f44270 */
[----:B------:R-:W-:Y:S01]  /*d9e0*/  BSSY B1, `(.L_x_278) ;  /* 0x0000007000017945 */ /* 0x000fe20003800000 */
[----:B------:R-:W-:Y:S01]  /*d9f0*/  IADD3.X R11, RZ, UR7, RZ, P0, !PT ;  /* 0x00000007ff0b7c10 */ /* 0x000fe200087fe4ff */
[----:B--2---:R-:W-:-:S04]  /*da00*/  FFMA R3, R10, R2, R3 ;  /* 0x000000020a037223 */ /* 0x004fc80000000003 */
[----:B------:R-:W-:Y:S01]  /*da10*/  IMAD R10, R11, R14, RZ ;  /* 0x0000000e0b0a7224 */ /* 0x000fe200078e02ff */
[----:B------:R0:W-:Y:S05]  /*da20*/  @P3 STG.E desc[UR36][R4.64+0x3e4], R3 ;  /* 0x0003e40304003986 */ /* 0x0001ea000c101924 */
[----:B------:R-:W-:Y:S05]  /*da30*/  @!P2 BRA `(.L_x_279) ;  /* 0x000000000004a947 */ /* 0x000fea0003800000 */
[----:B------:R2:W5:Y:S02]  /*da40*/  LDG.E.LTC128B R23, desc[UR36][R8.64+0x3e0] ;  /* 0x0003e02408177981 */ /* 0x000564000c1e1920 */
.L_x_279:
[----:B------:R-:W-:Y:S05]  /*da50*/  BSYNC B1 ;  /* 0x0000000000017941 */ /* 0x000fea0003800000 */
.L_x_278:
[----:B------:R-:W3:Y:S01]  /*da60*/  LDL.LU R11, [R1+0x1f8] ;  /* 0x0001f800010b7983 */ /* 0x000ee20000300800 */
[----:B0----5:R-:W-:Y:S01]  /*da70*/  FMUL R3, R23, R16 ;  /* 0x0000001017037220 */ /* 0x021fe20000400000 */
[C---:B------:R-:W-:Y:S01]  /*da80*/  ISETP.GT.AND P1, PT, R0.reuse, 0xf9, P1 ;  /* 0x000000f90000780c */ /* 0x040fe20000f24270 */
[----:B------:R-:W-:Y:S01]  /*da90*/  IMAD R163, R161, R15, R10 ;  /* 0x0000000fa1a37224 */ /* 0x000fe200078e020a */
[----:B------:R-:W-:Y:S01]  /*daa0*/  ISETP.GT.AND P0, PT, R17, 0x80, PT ;  /* 0x000000801100780c */ /* 0x000fe20003f04270 */
[----:B------:R-:W-:Y:S03]  /*dab0*/  BSSY B1, `(.L_x_280) ;  /* 0x0000008000017945 */ /* 0x000fe60003800000 */
[----:B------:R-:W-:Y:S01]  /*dac0*/  ISETP.GT.AND P3, PT, R0, RZ, P0 ;  /* 0x000000ff0000720c */ /* 0x000fe20000764270 */
[----:B---3--:R-:W-:Y:S01]  /*dad0*/  FFMA R3, R11, R2, R3 ;  /* 0x000000020b037223 */ /* 0x008fe20000000003 */
[----:B------:R-:W-:-:S04]  /*dae0*/  IMAD.WIDE.U32 R10, R161, R14, R20 ;  /* 0x0000000ea10a7225 */ /* 0x000fc800078e0014 */
[----:B------:R0:W-:Y:S01]  /*daf0*/  @P2 STG.E desc[UR36][R6.64+0x3e0], R3 ;  /* 0x0003e00306002986 */ /* 0x0001e2000c101924 */
[----:B------:R-:W-:Y:S01]  /*db00*/  IMAD.IADD R15, R11, 0x1, R163 ;  /* 0x000000010b0f7824 */ /* 0x000fe200078e02a3 */
[----:B------:R-:W-:Y:S06]  /*db10*/  @!P1 BRA `(.L_x_281) ;  /* 0x0000000000049947 */ /* 0x000fec0003800000 */
[----:B------:R3:W5:Y:S02]  /*db20*/  LDG.E.LTC128B R23, desc[UR36][R8.64+0x3e4] ;  /* 0x0003e42408177981 */ /* 0x000764000c1e1920 */
.L_x_281:
[----:B------:R-:W-:Y:S05]  /*db30*/  BSYNC B1 ;  /* 0x0000000000017941 */ /* 0x000fea0003800000 */
.L_x_280:
[----:B-1----:R-:W4:Y:S01]  /*db40*/  LDL.LU R159, [R1+0x1fc] ;  /* 0x0001fc00019f7983 */ /* 0x002f220000300800 */
[----:B0----5:R-:W-:Y:S01]  /*db50*/  FMUL R3, R23, R16 ;  /* 0x0000001017037220 */ /* 0x021fe20000400000 */
[----:B--23--:R-:W-:-:S04]  /*db60*/  LEA R8, P2, R10, R12, 0x2 ;  /* 0x0000000c0a087211 */ /* 0x00cfc800078410ff */
[----:B------:R-:W-:Y:S01]  /*db70*/  LEA.HI.X R9, R10, R13, R15, 0x2, P2 ;  /* 0x0000000d0a097211 */ /* 0x000fe200010f140f */
[----:B----4-:R-:W-:Y:S01]  /*db80*/  FFMA R3, R159, R2, R3 ;  /* 0x000000029f037223 */ /* 0x010fe20000000003 */
[----:B------:R-:W-:-:S04]  /*db90*/  MOV R159, R23 ;  /* 0x00000017009f7202 */ /* 0x000fc80000000f00 */
[----:B------:R0:W-:Y:S04]  /*dba0*/  @P1 STG.E desc[UR36][R6.64+0x3e4], R3 ;  /* 0x0003e40306001986 */ /* 0x0001e8000c101924 */
[----:B------:R1:W2:Y:S01]  /*dbb0*/  @P3 LDG.E.LTC128B R159, desc[UR36][R8.64] ;  /* 0x00000024089f3981 */ /* 0x0002a2000c1e1920 */
[CC--:B------:R-:W-:Y:S01]  /*dbc0*/  IMAD.WIDE.U32 R10, R161.reuse, R14.reuse, R18 ;  /* 0x0000000ea10a7225 */ /* 0x0c0fe200078e0012 */
[----:B------:R-:W-:Y:S01]  /*dbd0*/  ISETP.GT.AND P2, PT, R0, 0x1, P0 ;  /* 0x000000010000780c */ /* 0x000fe20000744270 */
[----:B------:R-:W-:Y:S02]  /*dbe0*/  BSSY B1, `(.L_x_282) ;  /* 0x0000016000017945 */ /* 0x000fe40003800000 */
[----:B------:R-:W-:Y:S01]  /*dbf0*/  IMAD.WIDE.U32 R14, R161, R14, R154 ;  /* 0x0000000ea10e7225 */ /* 0x000fe200078e009a */
[----:B------:R-:W-:-:S02]  /*dc00*/  MOV R155, UR8 ;  /* 0x00000008009b7c02 */ /* 0x000fc40008000f00 */
[----:B------:R-:W-:Y:S01]  /*dc10*/  MOV R154, UR9 ;  /* 0x00000009009a7c02 */ /* 0x000fe20008000f00 */
[----:B------:R-:W-:Y:S01]  /*dc20*/  IMAD.U32 R161, RZ, RZ, UR8 ;  /* 0x00000008ffa17e24 */ /* 0x000fe2000f8e00ff */
[----:B------:R-:W-:Y:S01]  /*dc30*/  IADD3 R15, R163, R15, RZ ;  /* 0x0000000fa30f7210 */ /* 0x000fe20007ffe0ff */
[----:B------:R-:W-:Y:S02]  /*dc40*/  IMAD.SHL.U32 R155, R155, 0x200, RZ ;  /* 0x000002009b9b7824 */ /* 0x000fe400078e00ff */
[----:B------:R-:W-:Y:S01]  /*dc50*/  IMAD.IADD R11, R163, 0x1, R11 ;  /* 0x00000001a30b7824 */ /* 0x000fe200078e020b */
[----:B------:R-:W-:Y:S02]  /*dc60*/  SHF.L.U64.HI R161, R161, 0x9, R154 ;  /* 0x00000009a1a17819 */ /* 0x000fe4000001029a */
[----:B-1----:R-:W-:Y:S01]  /*dc70*/  IADD3 R8, P1, R155, R4, RZ ;  /* 0x000000049b087210 */ /* 0x002fe20007f3e0ff */
[----:B------:R-:W-:Y:S01]  /*dc80*/  IMAD.WIDE.U32 R10, R22, UR43, R10 ;  /* 0x0000002b160a7c25 */ /* 0x000fe2000f8e000a */
[----:B------:R-:W-:-:S02]  /*dc90*/  IADD3 R154, P4, R152, R14, RZ ;  /* 0x0000000e989a7210 */ /* 0x000fc40007f9e0ff */
[----:B------:R-:W-:Y:S01]  /*dca0*/  IADD3 R152, P6, R18, R14, RZ ;  /* 0x0000000e12987210 */ /* 0x000fe20007fde0ff */
[----:B------:R-:W-:Y:S01]  /*dcb0*/  IMAD.X R9, R161, 0x1, R5, P1 ;  /* 0x00000001a1097824 */ /* 0x000fe200008e0605 */
[----:B0-----:R-:W-:Y:S02]  /*dcc0*/  IADD3 R7, R157, R11, RZ ;  /* 0x0000000b9d077210 */ /* 0x001fe40007ffe0ff */
[----:B------:R-:W-:-:S04]  /*dcd0*/  LEA R6, P5, R10, R12, 0x2 ;  /* 0x0000000c0a067211 */ /* 0x000fc800078a10ff */
[----:B------:R-:W-:Y:S01]  /*dce0*/  LEA.HI.X R7, R10, R13, R7, 0x2, P5 ;  /* 0x0000000d0a077211 */ /* 0x000fe200028f1407 */
[----:B--2---:R-:W-:-:S04]  /*dcf0*/  FMUL R3, R159, R16 ;  /* 0x000000109f037220 */ /* 0x004fc80000400000 */
[----:B------:R-:W-:-:S05]  /*dd00*/  FFMA R3, R24, R2, R3 ;  /* 0x0000000218037223 */ /* 0x000fca0000000003 */
[----:B------:R0:W-:Y:S01]  /*dd10*/  @P3 STG.E desc[UR36][R8.64], R3 ;  /* 0x0000000308003986 */ /* 0x0001e2000c101924 */
[----:B------:R-:W-:Y:S05]  /*dd20*/  @!P2 BRA `(.L_x_283) ;  /* 0x000000000004a947 */ /* 0x000fea0003800000 */
[----:B------:R1:W5:Y:S02]  /*dd30*/  LDG.E.LTC128B R159, desc[UR36][R6.64+0x4] ;  /* 0x00000424069f7981 */ /* 0x000364000c1e1920 */
.L_x_283:
[----:B------:R-:W-:Y:S05]  /*dd40*/  BSYNC B1 ;  /* 0x0000000000017941 */ /* 0x000fea0003800000 */
.L_x_282:
[----:B-----5:R-:W-:Y:S01]  /*dd50*/  FMUL R10, R159, R16 ;  /* 0x000000109f0a7220 */ /* 0x020fe20000400000 */
[----:B------:R-:W-:Y:S01]  /*dd60*/  ISETP.GT.AND P1, PT, R17, 0x88, PT ;  /* 0x000000881100780c */ /* 0x000fe20003f24270 */
[----:B------:R-:W-:Y:S01]  /*dd70*/  IMAD.X R20, R15, 0x1, R21, P4 ;  /* 0x000000010f147824 */ /* 0x000fe200020e0615 */
[----:B------:R-:W-:Y:S01]  /*dd80*/  IADD3.X R153, R19, R15, RZ, P6, !PT ;  /* 0x0000000f13997210 */ /* 0x000fe200037fe4ff */
[----:B------:R-:W-:Y:S01]  /*dd90*/  FFMA R25, R25, R2, R10 ;  /* 0x0000000219197223 */ /* 0x000fe2000000000a */
[----:B------:R-:W-:Y:S01]  /*dda0*/  ISETP.GT.AND P4, PT, R0, RZ, P1 ;  /* 0x000000ff0000720c */ /* 0x000fe20000f84270 */
[----:B------:R-:W-:Y:S01]  /*ddb0*/  BSSY B1, `(.L_x_284) ;  /* 0x0000009000017945 */ /* 0x000fe20003800000 */
[----:B------:R-:W-:Y:S01]  /*ddc0*/  LEA R10, P5, R154, R12, 0x2 ;  /* 0x0000000c9a0a7211 */ /* 0x000fe200078a10ff */
[----:B------:R-:W-:Y:S01]  /*ddd0*/  IMAD.WIDE.U32 R22, R22, UR43, R152 ;  /* 0x0000002b16167c25 */ /* 0x000fe2000f8e0098 */
[----:B------:R2:W-:Y:S01]  /*dde0*/  @P2 STG.E desc[UR36][R8.64+0x4], R25 ;  /* 0x0000041908002986 */ /* 0x0005e2000c101924 */
[----:B------:R-:W-:-:S02]  /*ddf0*/  IADD3 R14, P3, R8, R158, RZ ;  /* 0x0000009e080e7210 */ /* 0x000fc40007f7e0ff */
[----:B------:R-:W-:Y:S01]  /*de00*/  LEA.HI.X R11, R154, R13, R20, 0x2, P5 ;  /* 0x0000000d9a0b7211 */ /* 0x000fe200028f1414 */
[----:B------:R-:W-:-:S05]  /*de10*/  IMAD.IADD R157, R157, 0x1, R23 ;  /* 0x000000019d9d7824 */ /* 0x000fca00078e0217 */
[----:B------:R-:W-:Y:S05]  /*de20*/  @!P4 BRA `(.L_x_285) ;  /* 0x000000000004c947 */ /* 0x000fea0003800000 */
[----:B------:R3:W5:Y:S02]  /*de30*/  LDG.E.LTC128B R159, desc[UR36][R10.64] ;  /* 0x000000240a9f7981 */ /* 0x000764000c1e1920 */
.L_x_285:
[----:B------:R-:W-:Y:S05]  /*de40*/  BSYNC B1 ;  /* 0x0000000000017941 */ /* 0x000fea0003800000 */
.L_x_284:
[----:B0----5:R-:W-:Y:S01]  /*de50*/  FMUL R3, R159, R16 ;  /* 0x000000109f037220 */ /* 0x021fe20000400000 */
[----:B------:R-:W-:Y:S01]  /*de60*/  IADD3.X R15, R9, R156, RZ, P3, !PT ;  /* 0x0000009c090f7210 */ /* 0x000fe20001ffe4ff */
[----:B------:R-:W-:Y:S01]  /*de70*/  BSSY B1, `(.L_x_286) ;  /* 0x0000008000017945 */ /* 0x000fe20003800000 */
[----:B------:R-:W-:Y:S01]  /*de80*/  ISETP.GT.AND P5, PT, R0, 0x1, P1 ;  /* 0x000000010000780c */ /* 0x000fe20000fa4270 */
[----:B------:R-:W-:Y:S01]  /*de90*/  FFMA R3, R26, R2, R3 ;  /* 0x000000021a037223 */ /* 0x000fe20000000003 */
[----:B------:R-:W-:-:S04]  /*dea0*/  LEA R12, P2, R22, R12, 0x2 ;  /* 0x0000000c160c7211 */ /* 0x000fc800078410ff */
[----:B------:R0:W-:Y:S01]  /*deb0*/  @P4 STG.E desc[UR36][R14.64], R3 ;  /* 0x000000030e004986 */ /* 0x0001e2000c101924 */
[----:B------:R-:W-:-:S06]  /*dec0*/  LEA.HI.X R13, R22, R13, R157, 0x2, P2 ;  /* 0x0000000d160d7211 */ /* 0x000fcc00010f149d */
[----:B------:R-:W-:Y:S05]  /*ded0*/  @!P5 BRA `(.L_x_287) ;  /* 0x000000000004d947 */ /* 0x000fea0003800000 */
[----:B------:R4:W5:Y:S02]  /*dee0*/  LDG.E.LTC128B R159, desc[UR36][R12.64+0x4] ;  /* 0x000004240c9f7981 */ /* 0x000964000c1e1920 */
.L_x_287:
[----:B------:R-:W-:Y:S05]  /*def0*/  BSYNC B1 ;  /* 0x0000000000017941 */ /* 0x000fea0003800000 */
.L_x_286:
[----:B---3-5:R-:W-:Y:S01]  /*df00*/  FMUL R10, R159, R16 ;  /* 0x000000109f0a7220 */ /* 0x028fe20000400000 */
[----:B------:R-:W-:Y:S01]  /*df10*/  ISETP.GT.AND P2, PT, R0, 0x8, P0 ;  /* 0x000000080000780c */ /* 0x000fe20000744270 */
[----:B------:R-:W-:Y:S02]  /*df20*/  BSSY B1, `(.L_x_288) ;  /* 0x0000005000017945 */ /* 0x000fe40003800000 */
[----:B------:R-:W-:-:S05]  /*df30*/  FFMA R27, R27, R2, R10 ;  /* 0x000000021b1b7223 */ /* 0x000fca000000000a */
[----:B------:R3:W-:Y:S05]  /*df40*/  @P5 STG.E desc[UR36][R14.64+0x4], R27 ;  /* 0x0000041b0e005986 */ /* 0x0007ea000c101924 */
[----:B------:R-:W-:Y:S05]  /*df50*/  @!P2 BRA `(.L_x_289) ;  /* 0x000000000004a947 */ /* 0x000fea0003800000 */
[----:B------:R0:W5:Y:S02]  /*df60*/  LDG.E.LTC128B R159, desc[UR36][R6.64+0x20] ;  /* 0x00002024069f7981 */ /* 0x000164000c1e1920 */
.L_x_289:
[----:B------:R-:W-:Y:S05]  /*df70*/  BSYNC B1 ;  /* 0x0000000000017941 */ /* 0x000fea0003800000 */
.L_x_288:
[----:B0----5:R-:W-:Y:S01]  /*df80*/  FMUL R3, R159, R16 ;  /* 0x000000109f037220 */ /* 0x021fe20000400000 */
[----:B------:R-:W-:Y:S01]  /*df90*/  ISETP.GT.AND P4, PT, R0, 0x9, P0 ;  /* 0x000000090000780c */ /* 0x000fe20000784270 */
[----:B------:R-:W-:Y:S02]  /*dfa0*/  BSSY B1, `(.L_x_290) ;  /* 0x0000005000017945 */ /* 0x000fe40003800000 */
[----:B------:R-:W-:-:S05]  /*dfb0*/  FFMA R3, R28, R2, R3 ;  /* 0x000000021c037223 */ /* 0x000fca0000000003 */
[----:B------:R0:W-:Y:S05]  /*dfc0*/  @P2 STG.E desc[UR36][R8.64+0x20], R3 ;  /* 0x0000200308002986 */ /* 0x0001ea000c101924 */
[----:B------:R-:W-:Y:S05]  /*dfd0*/  @!P4 BRA `(.L_x_291) ;  /* 0x000000000004c947 */ /* 0x000fea0003800000 */
[----:B------:R0:W5:Y:S02]  /*dfe0*/  LDG.E.LTC128B R159, desc[UR36][R6.64+0x24] ;  /* 0x00002424069f7981 */ /* 0x000164000c1e1920 */
.L_x_291:
[----:B------:R-:W-:Y:S05]  /*dff0*/  BSYNC B1 ;  /* 0x0000000000017941 */ /* 0x000fea0003800000 */
.L_x_290:
[----:B---3-5:R-:W-:Y:S01]  /*e000*/  FMUL R14, R159, R16 ;  /* 0x000000109f0e7220 */ /* 0x028fe20000400000 */
[----:B------:R-:W-:Y:S01]  /*e010*/  ISETP.GT.AND P2, PT, R0, 0x8, P1 ;  /* 0x000000080000780c */ /* 0x000fe20000f44270 */
[----:B------:R-:W-:Y:S01]  /*e020*/  BSSY B1, `(.L_x_292) ;  /* 0x0000006000017945 */ /* 0x000fe20003800000 */
[----:B------:R-:W-:Y:S01]  /*e030*/  IADD3 R10, P3, R158, R8, RZ ;  /* 0x000000089e0a7210 */ /* 0x000fe20007f7e0ff */
[----:B------:R-:W-:-:S05]  /*e040*/  FFMA R29, R29, R2, R14 ;  /* 0x000000021d1d7223 */ /* 0x000fca000000000e */
[----:B------:R3:W-:Y:S05]  /*e050*/  @P4 STG.E desc[UR36][R8.64+0x24], R29 ;  /* 0x0000241d08004986 */ /* 0x0007ea000c101924 */
[----:B------:R-:W-:Y:S05]  /*e060*/  @!P2 BRA `(.L_x_293) ;  /* 0x000000000004a947 */ /* 0x000fea0003800000 */
[----:B------:R0:W5:Y:S02]  /*e070*/  LDG.E.LTC128B R159, desc[UR36][R12.64+0x20] ;  /* 0x000020240c9f7981 */ /* 0x000164000c1e1920 */
.L_x_293:
[----:B------:R-:W-:Y:S05]  /*e080*/  BSYNC B1 ;  /* 0x0000000000017941 */ /* 0x000fea0003800000 */
.L_x_292:
[----:B0----5:R-:W-:Y:S01]  /*e090*/  FMUL R3, R159, R16 ;  /* 0x000000109f037220 */ /* 0x021fe20000400000 */
[----:B------:R-:W-:Y:S01]  /*e0a0*/  IMAD.X R11, R156, 0x1, R9, P3 ;  /* 0x000000019c0b7824 */ /* 0x000fe200018e0609 */
[----:B------:R-:W-:Y:S01]  /*e0b0*/  ISETP.GT.AND P4, PT, R0, 0x9, P1 ;  /* 0x000000090000780c */ /* 0x000fe20000f84270 */
[----:B------:R-:W-:Y:S01]  /*e0c0*/  BSSY B1, `(.L_x_294) ;  /* 0x0000007000017945 */ /* 0x000fe20003800000 */
[----:B------:R-:W-:Y:S01]  /*e0d0*/  FFMA R15, R30, R2, R3 ;  /* 0x000000021e0f7223 */ /* 0x000fe20000000003 */
[----:B------:R-:W-:Y:S02]  /*e0e0*/  IADD3 R158, P6, P5, R158, R4, R155 ;  /* 0x000000049e9e7210 */ /* 0x000fe40007dde09b */
[----:B------:R-:W-:Y:S02]  /*e0f0*/  MOV R3, R159 ;  /* 0x0000009f00037202 */ /* 0x000fe40000000f00 */
[----:B------:R0:W-:Y:S06]  /*e100*/  @P2 STG.E desc[UR36][R10.64+0x20], R15 ;  /* 0x0000200f0a002986 */ /* 0x0001ec000c101924 */
[----:B------:R-:W-:Y:S05]  /*e110*/  @!P4 BRA `(.L_x_295) ;  /* 0x000000000004c947 */ /* 0x000fea0003800000 */
[----:B------:R0:W5:Y:S02]  /*e120*/  LDG.E.LTC128B R3, desc[UR36][R12.64+0x24] ;  /* 0x000024240c037981 */ /* 0x000164000c1e1920 */
.L_x_295:
[----:B------:R-:W-:Y:S05]  /*e130*/  BSYNC B1 ;  /* 0x0000000000017941 */ /* 0x000fea0003800000 */
.L_x_294:
[----:B-----5:R-:W-:Y:S01]  /*e140*/  FMUL R4, R3, R16 ;  /* 0x0000001003047220 */ /* 0x020fe20000400000 */
[----:B------:R-:W-:Y:S01]  /*e150*/  IADD3.X R159, R156, R5, R161, P6, P5 ;  /* 0x000000059c9f7210 */ /* 0x000fe200037ea4a1 */
[----:B------:R-:W-:Y:S01]  /*e160*/  BSSY B1, `(.L_x_296) ;  /* 0x0000006000017945 */ /* 0x000fe20003800000 */
[----:B------:R-:W-:Y:S01]  /*e170*/  ISETP.GT.AND P2, PT, R0, 0x10, P0 ;  /* 0x000000100000780c */ /* 0x000fe20000744270 */
[----:B------:R-:W-:-:S05]  /*e180*/  FFMA R31, R31, R2, R4 ;  /* 0x000000021f1f7223 */ /* 0x000fca0000000004 */
[----:B------:R0:W-:Y:S07]  /*e190*/  @P4 STG.E desc[UR36][R158.64+0x24], R31 ;  /* 0x0000241f9e004986 */ /* 0x0001ee000c101924 */
[----:B------:R-:W-:Y:S05]  /*e1a0*/  @!P2 BRA `(.L_x_297) ;  /* 0x000000000004a947 */ /* 0x000fea0003800000 */
[----:B------:R0:W5:Y:S02]  /*e1b0*/  LDG.E.LTC128B R3, desc[UR36][R6.64+0x40] ;  /* 0x0000402406037981 */ /* 0x000164000c1e1920 */
.L_x_297:
[----:B------:R-:W-:Y:S05]  /*e1c0*/  BSYNC B1 ;  /* 0x0000000000017941 */ /* 0x000fea0003800000 */
.L_x_296:
[----:B-----5:R-:W-:Y:S01]  /*e1d0*/  FMUL R5, R3, R16 ;  /* 0x0000001003057220 */ /* 0x020fe20000400000 */
[----:B------:R-:W-:Y:S01]  /*e1e0*/  ISETP.GT.AND P3, PT, R0, 0x11, P0 ;  /* 0x000000110000780c */ /* 0x000fe20000764270 */
[----:B------:R-:W-:Y:S02]  /*e1f0*/  BSSY B1, `(.L_x_298) ;  /* 0x0000005000017945 */ /* 0x000fe40003800000 */
[----:B------:R-:W-:-:S05]  /*e200*/  FFMA R5, R32, R2, R5 ;  /* 0x0000000220057223 */ /* 0x000fca0000000005 */
[----:B------:R0:W-:Y:S05]  /*e210*/  @P2 STG.E desc[UR36][R8.64+0x40], R5 ;  /* 0x0000400508002986 */ /* 0x0001ea000c101924 */
[----:B------:R-:W-:Y:S05]  /*e220*/  @!P3 BRA `(.L_x_299) ;  /* 0x000000000004b947 */ /* 0x000fea0003800000 */
[----:B------:R0:W5:Y:S02]  /*e230*/  LDG.E.LTC128B R3, desc[UR36][R6.64+0x44] ;  /* 0x0000442406037981 */ /* 0x000164000c1e1920 */
.L_x_299:
[----:B------:R-:W-:Y:S05]  /*e240*/  BSYNC B1 ;  /* 0x0000000000017941 */ /* 0x000fea0003800000 */
.L_x_298:
[----:B-----5:R-:W-:Y:S01]  /*e250*/  FMUL R4, R3, R16 ;  /* 0x0000001003047220 */ /* 0x020fe20000400000 */
[----:B------:R-:W-:Y:S01]  /*e260*/  ISETP.GT.AND P2, PT, R0, 0x10, P1 ;  /* 0x000000100000780c */ /* 0x000fe20000f44270 */
[----:B------:R-:W-:Y:S02]  /*e270*/  BSSY B1, `(.L_x_300) ;  /* 0x0000005000017945 */ /* 0x000fe40003800000 */
[----:B------:R-:W-:-:S05]  /*e280*/  FFMA R33, R33, R2, R4 ;  /* 0x0000000221217223 */ /* 0x000fca0000000004 */
[----:B------:R0:W-:Y:S05]  /*e290*/  @P3 STG.E desc[UR36][R8.64+0x44], R33 ;  /* 0x0000442108003986 */ /* 0x0001ea000c101924 */
[----:B------:R-:W-:Y:S05]  /*e2a0*/  @!P2 BRA `(.L_x_301) ;  /* 0x000000000004a947 */ /* 0x000fea0003800000 */
[----:B------:R0:W5:Y:S02]  /*e2b0*/  LDG.E.LTC128B R3, desc[UR36][R12.64+0x40] ;  /* 0x000040240c037981 */ /* 0x000164000c1e1920 */
.L_x_301:
[----:B------:R-:W-:Y:S05]  /*e2c0*/  BSYNC B1 ;  /* 0x0000000000017941 */ /* 0x000fea0003800000 */
.L_x_300:
[----:B0----5:R-:W-:Y:S01]  /*e2d0*/  FMUL R5, R3, R16 ;  /* 0x0000001003057220 */ /* 0x021fe20000400000 */
[----:B------:R-:W-:Y:S01]  /*e2e0*/  @P2 IMAD.MOV.U32 R4, RZ, RZ, R158 ;  /* 0x000000ffff042224 */ /* 0x000fe200078e009e */
[----:B------:R-:W-:Y:S01]  /*e2f0*/  ISETP.GT.AND P3, PT, R0, 0x11, P1 ;  /* 0x000000110000780c */ /* 0x000fe20000f64270 */
[----:B------:R-:W-:Y:S01]  /*e300*/  BSSY B1, `(.L_x_302) ;  /* 0x0000006000017945 */ /* 0x000fe20003800000 */
[----:B------:R-:W-:Y:S01]  /*e310*/  FFMA R11, R34, R2, R5 ;  /* 0x00000002220b7223 */ /* 0x000fe20000000005 */
[----:B------:R-:W-:-:S05]  /*e320*/  @P2 MOV R5, R159 ;  /* 0x0000009f00052202 */ /* 0x000fca0000000f00 */
[----:B------:R0:W-:Y:S05]  /*e330*/  @P2 STG.E desc[UR36][R4.64+0x40], R11 ;  /* 0x0000400b04002986 */ /* 0x0001ea000c101924 */
[----:B------:R-:W-:Y:S05]  /*e340*/  @!P3 BRA `(.L_x_303) ;  /* 0x000000000004b947 */ /* 0x000fea0003800000 */
[----:B------:R0:W5:Y:S02]  /*e350*/  LDG.E.LTC128B R3, desc[UR36][R12.64+0x44] ;  /* 0x000044240c037981 */ /* 0x000164000c1e1920 */
.L_x_303:
[----:B------:R-:W-:Y:S05]  /*e360*/  BSYNC B1 ;  /* 0x0000000000017941 */ /* 0x000fea0003800000 */
.L_x_302:
[----:B0----5:R-:W-:Y:S01]  /*e370*/  FMUL R4, R3, R16 ;  /* 0x0000001003047220 */ /* 0x021fe20000400000 */
[----:B------:R-:W-:Y:S01]  /*e380*/  @P3 MOV R5, R159 ;  /* 0x0000009f00053202 */ /* 0x000fe20000000f00 */
[----:B------:R-:W-:Y:S01]  /*e390*/  BSSY B1, `(.L_x_304) ;  /* 0x0000007000017945 */ /* 0x000fe20003800000 */
[----:B------:R-:W-:Y:S01]  /*e3a0*/  ISETP.GT.AND P2, PT, R0, 0x18, P0 ;  /* 0x000000180000780c */ /* 0x000fe20000744270 */
[----:B------:R-:W-:Y:S01]  /*e3b0*/  FFMA R35, R35, R2, R4 ;  /* 0x0000000223237223 */ /* 0x000fe20000000004 */
[----:B------:R-:W-:-:S05]  /*e3c0*/  @P3 IMAD.MOV.U32 R4, RZ, RZ, R158 ;  /* 0x000000ffff043224 */ /* 0x000fca00078e009e */
[----:B------:R0:W-:Y:S06]  /*e3d0*/  @P3 STG.E desc[UR36][R4.64+0x44], R35 ;  /* 0x0000442304003986 */ /* 0x0001ec000c101924 */
[----:B------:R-:W-:Y:S05]  /*e3e0*/  @!P2 BRA `(.L_x_305) ;  /* 0x000000000004a947 */ /* 0x000fea0003800000 */
[----:B------:R0:W5:Y:S02]  /*e3f0*/  LDG.E.LTC128B R3, desc[UR36][R6.64+0x60] ;  /* 0x0000602406037981 */ /* 0x000164000c1e1920 */
.L_x_305:
[----:B------:R-:W-:Y:S05]  /*e400*/  BSYNC B1 ;  /* 0x0000000000017941 */ /* 0x000fea0003800000 */
.L_x_304:
[----:B0----5:R-:W-:Y:S01]  /*e410*/  FMUL R5, R3, R16 ;  /* 0x0000001003057220 */ /* 0x021fe20000400000 */
[----:B------:R-:W-:Y:S01]  /*e420*/  ISETP.GT.AND P3, PT, R0, 0x19, P0 ;  /* 0x000000190000780c */ /* 0x000fe20000764270 */
[----:B------:R-:W-:Y:S02]  /*e430*/  BSSY B1, `(.L_x_306) ;  /* 0x0000005000017945 */ /* 0x000fe40003800000 */
[----:B------:R-:W-:-:S05]  /*e440*/  FFMA R5, R36, R2, R5 ;  /* 0x0000000224057223 */ /* 0x000fca0000000005 */
[----:B------:R0:W-:Y:S05]  /*e450*/  @P2 STG.E desc[UR36][R8.64+0x60], R5 ;  /* 0x0000600508002986 */ /* 0x0001ea000c101924 */
[----:B------:R-:W-:Y:S05]  /*e460*/  @!P3 BRA `(.L_x_307) ;  /* 0x000000000004b947 */ /* 0x000fea0003800000 */
[----:B------:R0:W5:Y:S02]  /*e470*/  LDG.E.LTC128B R3, desc[UR36][R6.64+0x64] ;  /* 0x0000642406037981 */ /* 0x000164000c1e1920 */
.L_x_307:
[----:B------:R-:W-:Y:S05]  /*e480*/  BSYNC B1 ;  /* 0x0000000000017941 */ /* 0x000fea0003800000 */
.L_x_306:
[----:B-----5:R-:W-:Y:S01]  /*e490*/  FMUL R4, R3, R16 ;  /* 0x0000001003047220 */ /* 0x020fe20000400000 */
[----:B------:R-:W-:Y:S01]  /*e4a0*/  ISETP.GT.AND P2, PT, R0, 0x18, P1 ;  /* 0x000000180000780c */ /* 0x000fe20000f44270 */
[----:B------:R-:W-:Y:S02]  /*e4b0*/  BSSY B1, `(.L_x_308) ;  /* 0x0000005000017945 */ /* 0x000fe40003800000 */
[----:B------:R-:W-:-:S05]  /*e4c0*/  FFMA R37, R37, R2, R4 ;  /* 0x0000000225257223 */ /* 0x000fca0000000004 */
[----:B------:R0:W-:Y:S05]  /*e4d0*/  @P3 STG.E desc[UR36][R8.64+0x64], R37 ;  /* 0x0000642508003986 */ /* 0x0001ea000c101924 */
[----:B------:R-:W-:Y:S05]  /*e4e0*/  @!P2 BRA `(.L_x_309) ;  /* 0x000000000004a947 */ /* 0x000fea0003800000 */
[----:B------:R0:W5:Y:S02]  /*e4f0*/  LDG.E.LTC128B R3, desc[UR36][R12.64+0x60] ;  /* 0x000060240c037981 */ /* 0x000164000c1e1920 */
.L_x_309:
[----:B------:R-:W-:Y:S05]  /*e500*/  BSYNC B1 ;  /* 0x0000000000017941 */ /* 0x000fea0003800000 */
.L_x_308:
        /* <DEDUP_REMOVED lines=9> */
.L_x_311:
[----:B------:R-:W-:Y:S05]  /*e5a0*/  BSYNC B1 ;  /* 0x0000000000017941 */ /* 0x000fea0003800000 */
.L_x_310:
        /* <DEDUP_REMOVED lines=9> */
.L_x_313:
[----:B------:R-:W-:Y:S05]  /*e640*/  BSYNC B1 ;  /* 0x0000000000017941 */ /* 0x000fea0003800000 */
.L_x_312:
[----:B0----5:R-:W-:Y:S01]  /*e650*/  FMUL R5, R3, R16 ;  /* 0x0000001003057220 */ /* 0x021fe20000400000 */
[----:B------:R-:W-:Y:S01]  /*e660*/  ISETP.GT.AND P3, PT, R0, 0x21, P0 ;  /* 0x000000210000780c */ /* 0x000fe20000764270 */
[----:B------:R-:W-:Y:S02]  /*e670*/  BSSY B1, `(.L_x_314) ;  /* 0x0000005000017945 */ /* 0x000fe40003800000 */
[----:B------:R-:W-:-:S05]  /*e680*/  FFMA R5, R40, R2, R5 ;  /* 0x0000000228057223 */ /* 0x000fca0000000005 */
[----:B------:R0:W-:Y:S05]  /*e690*/  @P2 STG.E desc[UR36][R8.64+0x80], R5 ;  /* 0x0000800508002986 */ /* 0x0001ea000c101924 */
[----:B------:R-:W-:Y:S05]  /*e6a0*/  @!P3 BRA `(.L_x_315) ;  /* 0x000000000004b947 */ /* 0x000fea0003800000 */
[----:B------:R0:W5:Y:S02]  /*e6b0*/  LDG.E.LTC128B R3, desc[UR36][R6.64+0x84] ;  /* 0x0000842406037981 */ /* 0x000164000c1e1920 */
.L_x_315:
[----:B------:R-:W-:Y:S05]  /*e6c0*/  BSYNC B1 ;  /* 0x0000000000017941 */ /* 0x000fea0003800000 */
.L_x_314:
[----:B-----5:R-:W-:Y:S01]  /*e6d0*/  FMUL R4, R3, R16 ;  /* 0x0000001003047220 */ /* 0x020fe20000400000 */
[----:B------:R-:W-:Y:S01]  /*e6e0*/  ISETP.GT.AND P2, PT, R0, 0x20, P1 ;  /* 0x000000200000780c */ /* 0x000fe20000f44270 */
[----:B------:R-:W-:Y:S02]  /*e6f0*/  BSSY B1, `(.L_x_316) ;  /* 0x0000005000017945 */ /* 0x000fe40003800000 */
[----:B------:R-:W-:-:S05]  /*e700*/  FFMA R41, R41, R2, R4 ;  /* 0x0000000229297223 */ /* 0x000fca0000000004 */
[----:B------:R0:W-:Y:S05]  /*e710*/  @P3 STG.E desc[UR36][R8.64+0x84], R41 ;  /* 0x0000842908003986 */ /* 0x0001ea000c101924 */
[----:B------:R-:W-:Y:S05]  /*e720*/  @!P2 BRA `(.L_x_317) ;  /* 0x000000000004a947 */ /* 0x000fea0003800000 */
[----:B------:R0:W5:Y:S02]  /*e730*/  LDG.E.LTC128B R3, desc[UR36][R12.64+0x80] ;  /* 0x000080240c037981 */ /* 0x000164000c1e1920 */
.L_x_317:
[----:B------:R-:W-:Y:S05]  /*e740*/  BSYNC B1 ;  /* 0x0000000000017941 */ /* 0x000fea0003800000 */
.L_x_316:
        /* <DEDUP_REMOVED lines=9> */
.L_x_319:
[----:B------:R-:W-:Y:S05]  /*e7e0*/  BSYNC B1 ;  /* 0x0000000000017941 */ /* 0x000fea0003800000 */
.L_x_318:
        /* <DEDUP_REMOVED lines=9> */
.L_x_321:
[----:B------:R-:W-:Y:S05]  /*e880*/  BSYNC B1 ;  /* 0x0000000000017941 */ /* 0x000fea0003800000 */
.L_x_320:
[----:B0----5:R-:W-:Y:S01]  /*e890*/  FMUL R5, R3, R16 ;  /* 0x0000001003057220 */ /* 0x021fe20000400000 */
[----:B------:R-:W-:Y:S01]  /*e8a0*/  ISETP.GT.AND P3, PT, R0, 0x29, P0 ;  /* 0x000000290000780c */ /* 0x000fe20000764270 */
[----:B------:R-:W-:Y:S02]  /*e8b0*/  BSSY B1, `(.L_x_322) ;  /* 0x0000005000017945 */ /* 0x000fe40003800000 */
[----:B------:R-:W-:-:S05]  /*e8c0*/  FFMA R5, R44, R2, R5 ;  /* 0x000000022c057223 */ /* 0x000fca0000000005 */
[----:B------:R0:W-:Y:S05]  /*e8d0*/  @P2 STG.E desc[UR36][R8.64+0xa0], R5 ;  /* 0x0000a00508002986 */ /* 0x0001ea000c101924 */
[----:B------:R-:W-:Y:S05]  /*e8e0*/  @!P3 BRA `(.L_x_323) ;  /* 0x000000000004b947 */ /* 0x000fea0003800000 */
[----:B------:R0:W5:Y:S02]  /*e8f0*/  LDG.E.LTC128B R3, desc[UR36][R6.64+0xa4] ;  /* 0x0000a42406037981 */ /* 0x000164000c1e1920 */
.L_x_323:
[----:B------:R-:W-:Y:S05]  /*e900*/  BSYNC B1 ;  /* 0x0000000000017941 */ /* 0x000fea0003800000 */
.L_x_322:
[----:B-----5:R-:W-:Y:S01]  /*e910*/  FMUL R4, R3, R16 ;  /* 0x0000001003047220 */ /* 0x020fe20000400000 */
[----:B------:R-:W-:Y:S01]  /*e920*/  ISETP.GT.AND P2, PT, R0, 0x28, P1 ;  /* 0x000000280000780c */ /* 0x000fe20000f44270 */
[----:B------:R-:W-:Y:S02]  /*e930*/  BSSY B1, `(.L_x_324) ;  /* 0x0000005000017945 */ /* 0x000fe40003800000 */
[----:B------:R-:W-:-:S05]  /*e940*/  FFMA R45, R45, R2, R4 ;  /* 0x000000022d2d7223 */ /* 0x000fca0000000004 */
[----:B------:R0:W-:Y:S05]  /*e950*/  @P3 STG.E desc[UR36][R8.64+0xa4], R45 ;  /* 0x0000a42d08003986 */ /* 0x0001ea000c101924 */
[----:B------:R-:W-:Y:S05]  /*e960*/  @!P2 BRA `(.L_x_325) ;  /* 0x000000000004a947 */ /* 0x000fea0003800000 */
[----:B------:R0:W5:Y:S02]  /*e970*/  LDG.E.LTC128B R3, desc[UR36][R12.64+0xa0] ;  /* 0x0000a0240c037981 */ /* 0x000164000c1e1920 */
.L_x_325:
[----:B------:R-:W-:Y:S05]  /*e980*/  BSYNC B1 ;  /* 0x0000000000017941 */ /* 0x000fea0003800000 */
.L_x_324:
        /* <DEDUP_REMOVED lines=9> */
.L_x_327:
[----:B------:R-:W-:Y:S05]  /*ea20*/  BSYNC B1 ;  /* 0x0000000000017941 */ /* 0x000fea0003800000 */
.L_x_326:
        /* <DEDUP_REMOVED lines=9> */
.L_x_329:
[----:B------:R-:W-:Y:S05]  /*eac0*/  BSYNC B1 ;  /* 0x0000000000017941 */ /* 0x000fea0003800000 */
.L_x_328:
[----:B0----5:R-:W-:Y:S01]  /*ead0*/  FMUL R5, R3, R16 ;  /* 0x0000001003057220 */ /* 0x021fe20000400000 */
[----:B------:R-:W-:Y:S01]  /*eae0*/  ISETP.GT.AND P3, PT, R0, 0x31, P0 ;  /* 0x000000310000780c */ /* 0x000fe20000764270 */
[----:B------:R-:W-:Y:S02]  /*eaf0*/  BSSY B1, `(.L_x_330) ;  /* 0x0000005000017945 */ /* 0x000fe40003800000 */
[----:B------:R-:W-:-:S05]  /*eb00*/  FFMA R5, R48, R2, R5 ;  /* 0x0000000230057223 */ /* 0x000fca0000000005 */
[----:B------:R0:W-:Y:S05]  /*eb10*/  @P2 STG.E desc[UR36][R8.64+0xc0], R5 ;  /* 0x0000c00508002986 */ /* 0x0001ea000c101924 */
[----:B------:R-:W-:Y:S05]  /*eb20*/  @!P3 BRA `(.L_x_331) ;  /* 0x000000000004b947 */ /* 0x000fea0003800000 */
[----:B------:R0:W5:Y:S02]  /*eb30*/  LDG.E.LTC128B R3, desc[UR36][R6.64+0xc4] ;  /* 0x0000c42406037981 */ /* 0x000164000c1e1920 */
.L_x_331:
[----:B------:R-:W-:Y:S05]  /*eb40*/  BSYNC B1 ;  /* 0x0000000000017941 */ /* 0x000fea0003800000 */
.L_x_330:
[----:B-----5:R-:W-:Y:S01]  /*eb50*/  FMUL R4, R3, R16 ;  /* 0x0000001003047220 */ /* 0x020fe20000400000 */
[----:B------:R-:W-:Y:S01]  /*eb60*/  ISETP.GT.AND P2, PT, R0, 0x30, P1 ;  /* 0x000000300000780c */ /* 0x000fe20000f44270 */
[----:B------:R-:W-:Y:S02]  /*eb70*/  BSSY B1, `(.L_x_332) ;  /* 0x0000005000017945 */ /* 0x000fe40003800000 */
[----:B------:R-:W-:-:S05]  /*eb80*/  FFMA R49, R49, R2, R4 ;  /* 0x0000000231317223 */ /* 0x000fca0000000004 */
[----:B------:R0:W-:Y:S05]  /*eb90*/  @P3 STG.E desc[UR36][R8.64+0xc4], R49 ;  /* 0x0000c43108003986 */ /* 0x0001ea000c101924 */
[----:B------:R-:W-:Y:S05]  /*eba0*/  @!P2 BRA `(.L_x_333) ;  /* 0x000000000004a947 */ /* 0x000fea0003800000 */
[----:B------:R0:W5:Y:S02]  /*ebb0*/  LDG.E.LTC128B R3, desc[UR36][R12.64+0xc0] ;  /* 0x0000c0240c037981 */ /* 0x000164000c1e1920 */
.L_x_333:
[----:B------:R-:W-:Y:S05]  /*ebc0*/  BSYNC B1 ;  /* 0x0000000000017941 */ /* 0x000fea0003800000 */
.L_x_332:
        /* <DEDUP_REMOVED lines=9> */
.L_x_335:
[----:B------:R-:W-:Y:S05]  /*ec60*/  BSYNC B1 ;  /* 0x0000000000017941 */ /* 0x000fea0003800000 */
.L_x_334:
        /* <DEDUP_REMOVED lines=9> */
.L_x_337:
[----:B------:R-:W-:Y:S05]  /*ed00*/  BSYNC B1 ;  /* 0x0000000000017941 */ /* 0x000fea0003800000 */
.L_x_336:
[----:B0----5:R-:W-:Y:S01]  /*ed10*/  FMUL R5, R3, R16 ;  /* 0x0000001003057220 */ /* 0x021fe20000400000 */
[----:B------:R-:W-:Y:S01]  /*ed20*/  ISETP.GT.AND P3, PT, R0, 0x39, P0 ;  /* 0x000000390000780c */ /* 0x000fe20000764270 */
[----:B------:R-:W-:Y:S02]  /*ed30*/  BSSY B1, `(.L_x_338) ;  /* 0x0000005000017945 */ /* 0x000fe40003800000 */
[----:B------:R-:W-:-:S05]  /*ed40*/  FFMA R5, R52, R2, R5 ;  /* 0x0000000234057223 */ /* 0x000fca0000000005 */
[----:B------:R0:W-:Y:S05]  /*ed50*/  @P2 STG.E desc[UR36][R8.64+0xe0], R5 ;  /* 0x0000e00508002986 */ /* 0x0001ea000c101924 */
[----:B------:R-:W-:Y:S05]  /*ed60*/  @!P3 BRA `(.L_x_339) ;  /* 0x000000000004b947 */ /* 0x000fea0003800000 */
[----:B------:R0:W5:Y:S02]  /*ed70*/  LDG.E.LTC128B R3, desc[UR36][R6.64+0xe4] ;  /* 0x0000e42406037981 */ /* 0x000164000c1e1920 */
.L_x_339:
[----:B------:R-:W-:Y:S05]  /*ed80*/  BSYNC B1 ;  /* 0x0000000000017941 */ /* 0x000fea0003800000 */
.L_x_338:
[----:B-----5:R-:W-:Y:S01]  /*ed90*/  FMUL R4, R3, R16 ;  /* 0x0000001003047220 */ /* 0x020fe20000400000 */
[----:B------:R-:W-:Y:S01]  /*eda0*/  ISETP.GT.AND P2, PT, R0, 0x38, P1 ;  /* 0x000000380000780c */ /* 0x000fe20000f44270 */
[----:B------:R-:W-:Y:S02]  /*edb0*/  BSSY B1, `(.L_x_340) ;  /* 0x0000005000017945 */ /* 0x000fe40003800000 */
[----:B------:R-:W-:-:S05]  /*edc0*/  FFMA R53, R53, R2, R4 ;  /* 0x0000000235357223 */ /* 0x000fca0000000004 */
[----:B------:R0:W-:Y:S05]  /*edd0*/  @P3 STG.E desc[UR36][R8.64+0xe4], R53 ;  /* 0x0000e43508003986 */ /* 0x0001ea000c101924 */
[----:B------:R-:W-:Y:S05]  /*ede0*/  @!P2 BRA `(.L_x_341) ;  /* 0x000000000004a947 */ /* 0x000fea0003800000 */
[----:B------:R0:W5:Y:S02]  /*edf0*/  LDG.E.LTC128B R3, desc[UR36][R12.64+0xe0] ;  /* 0x0000e0240c037981 */ /* 0x000164000c1e1920 */
.L_x_341:
[----:B------:R-:W-:Y:S05]  /*ee00*/  BSYNC B1 ;  /* 0x0000000000017941 */ /* 0x000fea0003800000 */
.L_x_340:
        /* <DEDUP_REMOVED lines=9> */
.L_x_343:
[----:B------:R-:W-:Y:S05]  /*eea0*/  BSYNC B1 ;  /* 0x0000000000017941 */ /* 0x000fea0003800000 */
.L_x_342:
        /* <DEDUP_REMOVED lines=9> */
.L_x_345:
[----:B------:R-:W-:Y:S05]  /*ef40*/  BSYNC B1 ;  /* 0x0000000000017941 */ /* 0x000fea0003800000 */
.L_x_344:
[----:B0----5:R-:W-:Y:S01]  /*ef50*/  FMUL R5, R3, R16 ;  /* 0x0000001003057220 */ /* 0x021fe20000400000 */
[----:B------:R-:W-:Y:S01]  /*ef60*/  ISETP.GT.AND P3, PT, R0, 0x41, P0 ;  /* 0x000000410000780c */ /* 0x000fe20000764270 */
[----:B------:R-:W-:Y:S02]  /*ef70*/  BSSY B1, `(.L_x_346) ;  /* 0x0000005000017945 */ /* 0x000fe40003800000 */
[----:B------:R-:W-:-:S05]  /*ef80*/  FFMA R5, R56, R2, R5 ;  /* 0x0000000238057223 */ /* 0x000fca0000000005 */
[----:B------:R0:W-:Y:S05]  /*ef90*/  @P2 STG.E desc[UR36][R8.64+0x100], R5 ;  /* 0x0001000508002986 */ /* 0x0001ea000c101924 */
[----:B------:R-:W-:Y:S05]  /*efa0*/  @!P3 BRA `(.L_x_347) ;  /* 0x000000000004b947 */ /* 0x000fea0003800000 */
[----:B------:R0:W5:Y:S02]  /*efb0*/  LDG.E.LTC128B R3, desc[UR36][R6.64+0x104] ;  /* 0x0001042406037981 */ /* 0x000164000c1e1920 */
.L_x_347:
[----:B------:R-:W-:Y:S05]  /*efc0*/  BSYNC B1 ;  /* 0x0000000000017941 */ /* 0x000fea0003800000 */
.L_x_346:
[----:B-----5:R-:W-:Y:S01]  /*efd0*/  FMUL R4, R3, R16 ;  /* 0x0000001003047220 */ /* 0x020fe20000400000 */
[----:B------:R-:W-:Y:S01]  /*efe0*/  ISETP.GT.AND P2, PT, R0, 0x40, P1 ;  /* 0x000000400000780c */ /* 0x000fe20000f44270 */
[----:B------:R-:W-:Y:S02]  /*eff0*/  BSSY B1, `(.L_x_348) ;  /* 0x0000005000017945 */ /* 0x000fe40003800000 */
[----:B------:R-:W-:-:S05]  /*f000*/  FFMA R57, R57, R2, R4 ;  /* 0x0000000239397223 */ /* 0x000fca0000000004 */
[----:B------:R0:W-:Y:S05]  /*f010*/  @P3 STG.E desc[UR36][R8.64+0x104], R57 ;  /* 0x0001043908003986 */ /* 0x0001ea000c101924 */
[----:B------:R-:W-:Y:S05]  /*f020*/  @!P2 BRA `(.L_x_349) ;  /* 0x000000000004a947 */ /* 0x000fea0003800000 */
[----:B------:R0:W5:Y:S02]  /*f030*/  LDG.E.LTC128B R3, desc[UR36][R12.64+0x100] ;  /* 0x000100240c037981 */ /* 0x000164000c1e1920 */
.L_x_349:
[----:B------:R-:W-:Y:S05]  /*f040*/  BSYNC B1 ;  /* 0x0000000000017941 */ /* 0x000fea0003800000 */
.L_x_348:
        /* <DEDUP_REMOVED lines=9> */
.L_x_351:
[----:B------:R-:W-:Y:S05]  /*f0e0*/  BSYNC B1 ;  /* 0x0000000000017941 */ /* 0x000fea0003800000 */
.L_x_350:
        /* <DEDUP_REMOVED lines=9> */
.L_x_353:
[----:B------:R-:W-:Y:S05]  /*f180*/  BSYNC B1 ;  /* 0x0000000000017941 */ /* 0x000fea0003800000 */
.L_x_352:
[----:B0----5:R-:W-:Y:S01]  /*f190*/  FMUL R5, R3, R16 ;  /* 0x0000001003057220 */ /* 0x021fe20000400000 */
[----:B------:R-:W-:Y:S01]  /*f1a0*/  ISETP.GT.AND P3, PT, R0, 0x49, P0 ;  /* 0x000000490000780c */ /* 0x000fe20000764270 */
[----:B------:R-:W-:Y:S02]  /*f1b0*/  BSSY B1, `(.L_x_354) ;  /* 0x0000005000017945 */ /* 0x000fe40003800000 */
[----:B------:R-:W-:-:S05]  /*f1c0*/  FFMA R5, R60, R2, R5 ;  /* 0x000000023c057223 */ /* 0x000fca0000000005 */
[----:B------:R0:W-:Y:S05]  /*f1d0*/  @P2 STG.E desc[UR36][R8.64+0x120], R5 ;  /* 0x0001200508002986 */ /* 0x0001ea000c101924 */
[----:B------:R-:W-:Y:S05]  /*f1e0*/  @!P3 BRA `(.L_x_355) ;  /* 0x000000000004b947 */ /* 0x000fea0003800000 */
[----:B------:R0:W5:Y:S02]  /*f1f0*/  LDG.E.LTC128B R3, desc[UR36][R6.64+0x124] ;  /* 0x0001242406037981 */ /* 0x000164000c1e1920 */
.L_x_355:
[----:B------:R-:W-:Y:S05]  /*f200*/  BSYNC B1 ;  /* 0x0000000000017941 */ /* 0x000fea0003800000 */
.L_x_354:
[----:B-----5:R-:W-:Y:S01]  /*f210*/  FMUL R4, R3, R16 ;  /* 0x0000001003047220 */ /* 0x020fe20000400000 */
[----:B------:R-:W-:Y:S01]  /*f220*/  ISETP.GT.AND P2, PT, R0, 0x48, P1 ;  /* 0x000000480000780c */ /* 0x000fe20000f44270 */
[----:B------:R-:W-:Y:S02]  /*f230*/  BSSY B1, `(.L_x_356) ;  /* 0x0000005000017945 */ /* 0x000fe40003800000 */
[----:B------:R-:W-:-:S05]  /*f240*/  FFMA R61, R61, R2, R4 ;  /* 0x000000023d3d7223 */ /* 0x000fca0000000004 */
[----:B------:R0:W-:Y:S05]  /*f250*/  @P3 STG.E desc[UR36][R8.64+0x124], R61 ;  /* 0x0001243d08003986 */ /* 0x0001ea000c101924 */
[----:B------:R-:W-:Y:S05]  /*f260*/  @!P2 BRA `(.L_x_357) ;  /* 0x000000000004a947 */ /* 0x000fea0003800000 */
[----:B------:R0:W5:Y:S02]  /*f270*/  LDG.E.LTC128B R3, desc[UR36][R12.64+0x120] ;  /* 0x000120240c037981 */ /* 0x000164000c1e1920 */
.L_x_357:
[----:B------:R-:W-:Y:S05]  /*f280*/  BSYNC B1 ;  /* 0x0000000000017941 */ /* 0x000fea0003800000 */
.L_x_356:
        /* <DEDUP_REMOVED lines=9> */
.L_x_359:
[----:B------:R-:W-:Y:S05]  /*f320*/  BSYNC B1 ;  /* 0x0000000000017941 */ /* 0x000fea0003800000 */
.L_x_358:
        /* <DEDUP_REMOVED lines=9> */
.L_x_361:
[----:B------:R-:W-:Y:S05]  /*f3c0*/  BSYNC B1 ;  /* 0x0000000000017941 */ /* 0x000fea0003800000 */
.L_x_360:
[----:B0----5:R-:W-:Y:S01]  /*f3d0*/  FMUL R5, R3, R16 ;  /* 0x0000001003057220 */ /* 0x021fe20000400000 */
[----:B------:R-:W-:Y:S01]  /*f3e0*/  ISETP.GT.AND P3, PT, R0, 0x51, P0 ;  /* 0x000000510000780c */ /* 0x000fe20000764270 */
[----:B------:R-:W-:Y:S02]  /*f3f0*/  BSSY B1, `(.L_x_362) ;  /* 0x0000005000017945 */ /* 0x000fe40003800000 */
[----:B------:R-:W-:-:S05]  /*f400*/  FFMA R5, R64, R2, R5 ;  /* 0x0000000240057223 */ /* 0x000fca0000000005 */
[----:B------:R0:W-:Y:S05]  /*f410*/  @P2 STG.E desc[UR36][R8.64+0x140], R5 ;  /* 0x0001400508002986 */ /* 0x0001ea000c101924 */
[----:B------:R-:W-:Y:S05]  /*f420*/  @!P3 BRA `(.L_x_363) ;  /* 0x000000000004b947 */ /* 0x000fea0003800000 */
[----:B------:R0:W5:Y:S02]  /*f430*/  LDG.E.LTC128B R3, desc[UR36][R6.64+0x144] ;  /* 0x0001442406037981 */ /* 0x000164000c1e1920 */
.L_x_363:
[----:B------:R-:W-:Y:S05]  /*f440*/  BSYNC B1 ;  /* 0x0000000000017941 */ /* 0x000fea0003800000 */
.L_x_362:
[----:B-----5:R-:W-:Y:S01]  /*f450*/  FMUL R4, R3, R16 ;  /* 0x0000001003047220 */ /* 0x020fe20000400000 */
[----:B------:R-:W-:Y:S01]  /*f460*/  ISETP.GT.AND P2, PT, R0, 0x50, P1 ;  /* 0x000000500000780c */ /* 0x000fe20000f44270 */
[----:B------:R-:W-:Y:S02]  /*f470*/  BSSY B1, `(.L_x_364) ;  /* 0x0000005000017945 */ /* 0x000fe40003800000 */
[----:B------:R-:W-:-:S05]  /*f480*/  FFMA R65, R65, R2, R4 ;  /* 0x0000000241417223 */ /* 0x000fca0000000004 */
[----:B------:R0:W-:Y:S05]  /*f490*/  @P3 STG.E desc[UR36][R8.64+0x144], R65 ;  /* 0x0001444108003986 */ /* 0x0001ea000c101924 */
[----:B------:R-:W-:Y:S05]  /*f4a0*/  @!P2 BRA `(.L_x_365) ;  /* 0x000000000004a947 */ /* 0x000fea0003800000 */
[----:B------:R0:W5:Y:S02]  /*f4b0*/  LDG.E.LTC128B R3, desc[UR36][R12.64+0x140] ;  /* 0x000140240c037981 */ /* 0x000164000c1e1920 */
.L_x_365:
[----:B------:R-:W-:Y:S05]  /*f4c0*/  BSYNC B1 ;  /* 0x0000000000017941 */ /* 0x000fea0003800000 */
.L_x_364:
        /* <DEDUP_REMOVED lines=9> */
.L_x_367:
[----:B------:R-:W-:Y:S05]  /*f560*/  BSYNC B1 ;  /* 0x0000000000017941 */ /* 0x000fea0003800000 */
.L_x_366:
        /* <DEDUP_REMOVED lines=9> */
.L_x_369:
[----:B------:R-:W-:Y:S05]  /*f600*/  BSYNC B1 ;  /* 0x0000000000017941 */ /* 0x000fea0003800000 */
.L_x_368:
[----:B0----5:R-:W-:Y:S01]  /*f610*/  FMUL R5, R3, R16 ;  /* 0x0000001003057220 */ /* 0x021fe20000400000 */
[----:B------:R-:W-:Y:S01]  /*f620*/  ISETP.GT.AND P3, PT, R0, 0x59, P0 ;  /* 0x000000590000780c */ /* 0x000fe20000764270 */
[----:B------:R-:W-:Y:S02]  /*f630*/  BSSY B1, `(.L_x_370) ;  /* 0x0000005000017945 */ /* 0x000fe40003800000 */
[----:B------:R-:W-:-:S05]  /*f640*/  FFMA R5, R68, R2, R5 ;  /* 0x0000000244057223 */ /* 0x000fca0000000005 */
[----:B------:R0:W-:Y:S05]  /*f650*/  @P2 STG.E desc[UR36][R8.64+0x160], R5 ;  /* 0x0001600508002986 */ /* 0x0001ea000c101924 */
[----:B------:R-:W-:Y:S05]  /*f660*/  @!P3 BRA `(.L_x_371) ;  /* 0x000000000004b947 */ /* 0x000fea0003800000 */
[----:B------:R0:W5:Y:S02]  /*f670*/  LDG.E.LTC128B R3, desc[UR36][R6.64+0x164] ;  /* 0x0001642406037981 */ /* 0x000164000c1e1920 */
.L_x_371:
[----:B------:R-:W-:Y:S05]  /*f680*/  BSYNC B1 ;  /* 0x0000000000017941 */ /* 0x000fea0003800000 */
.L_x_370:
[----:B-----5:R-:W-:Y:S01]  /*f690*/  FMUL R4, R3, R16 ;  /* 0x0000001003047220 */ /* 0x020fe20000400000 */
[----:B------:R-:W-:Y:S01]  /*f6a0*/  ISETP.GT.AND P2, PT, R0, 0x58, P1 ;  /* 0x000000580000780c */ /* 0x000fe20000f44270 */
[----:B------:R-:W-:Y:S02]  /*f6b0*/  BSSY B1, `(.L_x_372) ;  /* 0x0000005000017945 */ /* 0x000fe40003800000 */
[----:B------:R-:W-:-:S05]  /*f6c0*/  FFMA R69, R69, R2, R4 ;  /* 0x0000000245457223 */ /* 0x000fca0000000004 */
[----:B------:R0:W-:Y:S05]  /*f6d0*/  @P3 STG.E desc[UR36][R8.64+0x164], R69 ;  /* 0x0001644508003986 */ /* 0x0001ea000c101924 */
[----:B------:R-:W-:Y:S05]  /*f6e0*/  @!P2 BRA `(.L_x_373) ;  /* 0x000000000004a947 */ /* 0x000fea0003800000 */
[----:B------:R0:W5:Y:S02]  /*f6f0*/  LDG.E.LTC128B R3, desc[UR36][R12.64+0x160] ;  /* 0x000160240c037981 */ /* 0x000164000c1e1920 */
.L_x_373:
[----:B------:R-:W-:Y:S05]  /*f700*/  BSYNC B1 ;  /* 0x0000000000017941 */ /* 0x000fea0003800000 */
.L_x_372:
        /* <DEDUP_REMOVED lines=9> */
.L_x_375:
[----:B------:R-:W-:Y:S05]  /*f7a0*/  BSYNC B1 ;  /* 0x0000000000017941 */ /* 0x000fea0003800000 */
.L_x_374:
        /* <DEDUP_REMOVED lines=9> */
.L_x_377:
[----:B------:R-:W-:Y:S05]  /*f840*/  BSYNC B1 ;  /* 0x0000000000017941 */ /* 0x000fea0003800000 */
.L_x_376:
[----:B0----5:R-:W-:Y:S01]  /*f850*/  FMUL R5, R3, R16 ;  /* 0x0000001003057220 */ /* 0x021fe20000400000 */
[----:B------:R-:W-:Y:S01]  /*f860*/  ISETP.GT.AND P3, PT, R0, 0x61, P0 ;  /* 0x000000610000780c */ /* 0x000fe20000764270 */
[----:B------:R-:W-:Y:S02]  /*f870*/  BSSY B1, `(.L_x_378) ;  /* 0x0000005000017945 */ /* 0x000fe40003800000 */
[----:B------:R-:W-:-:S05]  /*f880*/  FFMA R5, R72, R2, R5 ;  /* 0x0000000248057223 */ /* 0x000fca0000000005 */
[----:B------:R0:W-:Y:S05]  /*f890*/  @P2 STG.E desc[UR36][R8.64+0x180], R5 ;  /* 0x0001800508002986 */ /* 0x0001ea000c101924 */
[----:B------:R-:W-:Y:S05]  /*f8a0*/  @!P3 BRA `(.L_x_379) ;  /* 0x000000000004b947 */ /* 0x000fea0003800000 */
[----:B------:R0:W5:Y:S02]  /*f8b0*/  LDG.E.LTC128B R3, desc[UR36][R6.64+0x184] ;  /* 0x0001842406037981 */ /* 0x000164000c1e1920 */
.L_x_379:
[----:B------:R-:W-:Y:S05]  /*f8c0*/  BSYNC B1 ;  /* 0x0000000000017941 */ /* 0x000fea0003800000 */
.L_x_378:
[----:B-----5:R-:W-:Y:S01]  /*f8d0*/  FMUL R4, R3, R16 ;  /* 0x0000001003047220 */ /* 0x020fe20000400000 */
[----:B------:R-:W-:Y:S01]  /*f8e0*/  ISETP.GT.AND P2, PT, R0, 0x60, P1 ;  /* 0x000000600000780c */ /* 0x000fe20000f44270 */
[----:B------:R-:W-:Y:S02]  /*f8f0*/  BSSY B1, `(.L_x_380) ;  /* 0x0000005000017945 */ /* 0x000fe40003800000 */
[----:B------:R-:W-:-:S05]  /*f900*/  FFMA R73, R73, R2, R4 ;  /* 0x0000000249497223 */ /* 0x000fca0000000004 */
[----:B------:R0:W-:Y:S05]  /*f910*/  @P3 STG.E desc[UR36][R8.64+0x184], R73 ;  /* 0x0001844908003986 */ /* 0x0001ea000c101924 */
[----:B------:R-:W-:Y:S05]  /*f920*/  @!P2 BRA `(.L_x_381) ;  /* 0x000000000004a947 */ /* 0x000fea0003800000 */
[----:B------:R0:W5:Y:S02]  /*f930*/  LDG.E.LTC128B R3, desc[UR36][R12.64+0x180] ;  /* 0x000180240c037981 */ /* 0x000164000c1e1920 */
.L_x_381:
[----:B------:R-:W-:Y:S05]  /*f940*/  BSYNC B1 ;  /* 0x0000000000017941 */ /* 0x000fea0003800000 */
.L_x_380:
        /* <DEDUP_REMOVED lines=9> */
.L_x_383:
[----:B------:R-:W-:Y:S05]  /*f9e0*/  BSYNC B1 ;  /* 0x0000000000017941 */ /* 0x000fea0003800000 */
.L_x_382:
        /* <DEDUP_REMOVED lines=9> */
.L_x_385:
[----:B------:R-:W-:Y:S05]  /*fa80*/  BSYNC B1 ;  /* 0x0000000000017941 */ /* 0x000fea0003800000 */
.L_x_384:
[----:B0----5:R-:W-:Y:S01]  /*fa90*/  FMUL R5, R3, R16 ;  /* 0x0000001003057220 */ /* 0x021fe20000400000 */
[----:B------:R-:W-:Y:S01]  /*faa0*/  ISETP.GT.AND P3, PT, R0, 0x69, P0 ;  /* 0x000000690000780c */ /* 0x000fe20000764270 */
[----:B------:R-:W-:Y:S02]  /*fab0*/  BSSY B1, `(.L_x_386) ;  /* 0x0000005000017945 */ /* 0x000fe40003800000 */
[----:B------:R-:W-:-:S05]  /*fac0*/  FFMA R5, R76, R2, R5 ;  /* 0x000000024c057223 */ /* 0x000fca0000000005 */
[----:B------:R0:W-:Y:S05]  /*fad0*/  @P2 STG.E desc[UR36][R8.64+0x1a0], R5 ;  /* 0x0001a00508002986 */ /* 0x0001ea000c101924 */
[----:B------:R-:W-:Y:S05]  /*fae0*/  @!P3 BRA `(.L_x_387) ;  /* 0x000000000004b947 */ /* 0x000fea0003800000 */
[----:B------:R0:W5:Y:S02]  /*faf0*/  LDG.E.LTC128B R3, desc[UR36][R6.64+0x1a4] ;  /* 0x0001a42406037981 */ /* 0x000164000c1e1920 */
.L_x_387:
[----:B------:R-:W-:Y:S05]  /*fb00*/  BSYNC B1 ;  /* 0x0000000000017941 */ /* 0x000fea0003800000 */
.L_x_386:
[----:B-----5:R-:W-:Y:S01]  /*fb10*/  FMUL R4, R3, R16 ;  /* 0x0000001003047220 */ /* 0x020fe20000400000 */
[----:B------:R-:W-:Y:S01]  /*fb20*/  ISETP.GT.AND P2, PT, R0, 0x68, P1 ;  /* 0x000000680000780c */ /* 0x000fe20000f44270 */
[----:B------:R-:W-:Y:S02]  /*fb30*/  BSSY B1, `(.L_x_388) ;  /* 0x0000005000017945 */ /* 0x000fe40003800000 */
[----:B------:R-:W-:-:S05]  /*fb40*/  FFMA R77, R77, R2, R4 ;  /* 0x000000024d4d7223 */ /* 0x000fca0000000004 */
[----:B------:R0:W-:Y:S05]  /*fb50*/  @P3 STG.E desc[UR36][R8.64+0x1a4], R77 ;  /* 0x0001a44d08003986 */ /* 0x0001ea000c101924 */
[----:B------:R-:W-:Y:S05]  /*fb60*/  @!P2 BRA `(.L_x_389) ;  /* 0x000000000004a947 */ /* 0x000fea0003800000 */
[----:B------:R0:W5:Y:S02]  /*fb70*/  LDG.E.LTC128B R3, desc[UR36][R12.64+0x1a0] ;  /* 0x0001a0240c037981 */ /* 0x000164000c1e1920 */
.L_x_389:
[----:B------:R-:W-:Y:S05]  /*fb80*/  BSYNC B1 ;  /* 0x0000000000017941 */ /* 0x000fea0003800000 */
.L_x_388:
        /* <DEDUP_REMOVED lines=9> */
.L_x_391:
[----:B------:R-:W-:Y:S05]  /*fc20*/  BSYNC B1 ;  /* 0x0000000000017941 */ /* 0x000fea0003800000 */
.L_x_390:
        /* <DEDUP_REMOVED lines=9> */
.L_x_393:
[----:B------:R-:W-:Y:S05]  /*fcc0*/  BSYNC B1 ;  /* 0x0000000000017941 */ /* 0x000fea0003800000 */
.L_x_392:
[----:B0----5:R-:W-:Y:S01]  /*fcd0*/  FMUL R5, R3, R16 ;  /* 0x0000001003057220 */ /* 0x021fe20000400000 */
[----:B------:R-:W-:Y:S01]  /*fce0*/  ISETP.GT.AND P3, PT, R0, 0x71, P0 ;  /* 0x000000710000780c */ /* 0x000fe20000764270 */
[----:B------:R-:W-:Y:S02]  /*fcf0*/  BSSY B1, `(.L_x_394) ;  /* 0x0000005000017945 */ /* 0x000fe40003800000 */
[----:B------:R-:W-:-:S05]  /*fd00*/  FFMA R5, R80, R2, R5 ;  /* 0x0000000250057223 */ /* 0x000fca0000000005 */
[----:B------:R0:W-:Y:S05]  /*fd10*/  @P2 STG.E desc[UR36][R8.64+0x1c0], R5 ;  /* 0x0001c00508002986 */ /* 0x0001ea000c101924 */
[----:B------:R-:W-:Y:S05]  /*fd20*/  @!P3 BRA `(.L_x_395) ;  /* 0x000000000004b947 */ /* 0x000fea0003800000 */
[----:B------:R0:W5:Y:S02]  /*fd30*/  LDG.E.LTC128B R3, desc[UR36][R6.64+0x1c4] ;  /* 0x0001c42406037981 */ /* 0x000164000c1e1920 */
.L_x_395:
[----:B------:R-:W-:Y:S05]  /*fd40*/  BSYNC B1 ;  /* 0x0000000000017941 */ /* 0x000fea0003800000 */
.L_x_394:
[----:B-----5:R-:W-:Y:S01]  /*fd50*/  FMUL R4, R3, R16 ;  /* 0x0000001003047220 */ /* 0x020fe20000400000 */
[----:B------:R-:W-:Y:S01]  /*fd60*/  ISETP.GT.AND P2, PT, R0, 0x70, P1 ;  /* 0x000000700000780c */ /* 0x000fe20000f44270 */
[----:B------:R-:W-:Y:S02]  /*fd70*/  BSSY B1, `(.L_x_396) ;  /* 0x0000005000017945 */ /* 0x000fe40003800000 */
[----:B------:R-:W-:-:S05]  /*fd80*/  FFMA R81, R81, R2, R4 ;  /* 0x0000000251517223 */ /* 0x000fca0000000004 */
[----:B------:R0:W-:Y:S05]  /*fd90*/  @P3 STG.E desc[UR36][R8.64+0x1c4], R81 ;  /* 0x0001c45108003986 */ /* 0x0001ea000c101924 */
[----:B------:R-:W-:Y:S05]  /*fda0*/  @!P2 BRA `(.L_x_397) ;  /* 0x000000000004a947 */ /* 0x000fea0003800000 */
[----:B------:R0:W5:Y:S02]  /*fdb0*/  LDG.E.LTC128B R3, desc[UR36][R12.64+0x1c0] ;  /* 0x0001c0240c037981 */ /* 0x000164000c1e1920 */
.L_x_397:
[----:B------:R-:W-:Y:S05]  /*fdc0*/  BSYNC B1 ;  /* 0x0000000000017941 */ /* 0x000fea0003800000 */
.L_x_396:
        /* <DEDUP_REMOVED lines=9> */
.L_x_399:
[----:B------:R-:W-:Y:S05]  /*fe60*/  BSYNC B1 ;  /* 0x0000000000017941 */ /* 0x000fea0003800000 */
.L_x_398:
        /* <DEDUP_REMOVED lines=9> */
.L_x_401:
[----:B------:R-:W-:Y:S05]  /*ff00*/  BSYNC B1 ;  /* 0x0000000000017941 */ /* 0x000fea0003800000 */
.L_x_400:
[----:B0----5:R-:W-:Y:S01]  /*ff10*/  FMUL R5, R3, R16 ;  /* 0x0000001003057220 */ /* 0x021fe20000400000 */
[----:B------:R-:W-:Y:S01]  /*ff20*/  ISETP.GT.AND P3, PT, R0, 0x79, P0 ;  /* 0x000000790000780c */ /* 0x000fe20000764270 */
[----:B------:R-:W-:Y:S02]  /*ff30*/  BSSY B1, `(.L_x_402) ;  /* 0x0000005000017945 */ /* 0x000fe40003800000 */
[----:B------:R-:W-:-:S05]  /*ff40*/  FFMA R5, R84, R2, R5 ;  /* 0x0000000254057223 */ /* 0x000fca0000000005 */
[----:B------:R0:W-:Y:S05]  /*ff50*/  @P2 STG.E desc[UR36][R8.64+0x1e0], R5 ;  /* 0x0001e00508002986 */ /* 0x0001ea000c101924 */
[----:B------:R-:W-:Y:S05]  /*ff60*/  @!P3 BRA `(.L_x_403) ;  /* 0x000000000004b947 */ /* 0x000fea0003800000 */
[----:B------:R0:W5:Y:S02]  /*ff70*/  LDG.E.LTC128B R3, desc[UR36][R6.64+0x1e4] ;  /* 0x0001e42406037981 */ /* 0x000164000c1e1920 */
.L_x_403:
[----:B------:R-:W-:Y:S05]  /*ff80*/  BSYNC B1 ;  /* 0x0000000000017941 */ /* 0x000fea0003800000 */
.L_x_402:
[----:B-----5:R-:W-:Y:S01]  /*ff90*/  FMUL R4, R3, R16 ;  /* 0x0000001003047220 */ /* 0x020fe20000400000 */
[----:B------:R-:W-:Y:S01]  /*ffa0*/  ISETP.GT.AND P2, PT, R0, 0x78, P1 ;  /* 0x000000780000780c */ /* 0x000fe20000f44270 */
[----:B------:R-:W-:Y:S02]  /*ffb0*/  BSSY B1, `(.L_x_404) ;  /* 0x0000005000017945 */ /* 0x000fe40003800000 */
[----:B------:R-:W-:-:S05]  /*ffc0*/  FFMA R85, R85, R2, R4 ;  /* 0x0000000255557223 */ /* 0x000fca0000000004 */
[----:B------:R0:W-:Y:S05]  /*ffd0*/  @P3 STG.E desc[UR36][R8.64+0x1e4], R85 ;  /* 0x0001e45508003986 */ /* 0x0001ea000c101924 */
[----:B------:R-:W-:Y:S05]  /*ffe0*/  @!P2 BRA `(.L_x_405) ;  /* 0x000000000004a947 */ /* 0x000fea0003800000 */
[----:B------:R0:W5:Y:S02]  /*fff0*/  LDG.E.LTC128B R3, desc[UR36][R12.64+0x1e0] ;  /* 0x0001e0240c037981 */ /* 0x000164000c1e1920 */
.L_x_405:
[----:B------:R-:W-:Y:S05]  /*10000*/  BSYNC B1 ;  /* 0x0000000000017941 */ /* 0x000fea0003800000 */
.L_x_404:
        /* <DEDUP_REMOVED lines=9> */
.L_x_407:
[----:B------:R-:W-:Y:S05]  /*100a0*/  BSYNC B1 ;  /* 0x0000000000017941 */ /* 0x000fea0003800000 */
.L_x_406:
        /* <DEDUP_REMOVED lines=9> */
.L_x_409:
[----:B------:R-:W-:Y:S05]  /*10140*/  BSYNC B1 ;  /* 0x0000000000017941 */ /* 0x000fea0003800000 */
.L_x_408:
[----:B0----5:R-:W-:Y:S01]  /*10150*/  FMUL R5, R3, R16 ;  /* 0x0000001003057220 */ /* 0x021fe20000400000 */
[----:B------:R-:W-:Y:S01]  /*10160*/  ISETP.GT.AND P3, PT, R0, 0x81, P0 ;  /* 0x000000810000780c */ /* 0x000fe20000764270 */
[----:B------:R-:W-:Y:S02]  /*10170*/  BSSY B1, `(.L_x_410) ;  /* 0x0000005000017945 */ /* 0x000fe40003800000 */
[----:B------:R-:W-:-:S05]  /*10180*/  FFMA R5, R88, R2, R5 ;  /* 0x0000000258057223 */ /* 0x000fca0000000005 */
[----:B------:R0:W-:Y:S05]  /*10190*/  @P2 STG.E desc[UR36][R8.64+0x200], R5 ;  /* 0x0002000508002986 */ /* 0x0001ea000c101924 */
[----:B------:R-:W-:Y:S05]  /*101a0*/  @!P3 BRA `(.L_x_411) ;  /* 0x000000000004b947 */ /* 0x000fea0003800000 */
[----:B------:R0:W5:Y:S02]  /*101b0*/  LDG.E.LTC128B R3, desc[UR36][R6.64+0x204] ;  /* 0x0002042406037981 */ /* 0x000164000c1e1920 */
.L_x_411:
[----:B------:R-:W-:Y:S05]  /*101c0*/  BSYNC B1 ;  /* 0x0000000000017941 */ /* 0x000fea0003800000 */
.L_x_410:
[----:B-----5:R-:W-:Y:S01]  /*101d0*/  FMUL R4, R3, R16 ;  /* 0x0000001003047220 */ /* 0x020fe20000400000 */
[----:B------:R-:W-:Y:S01]  /*101e0*/  ISETP.GT.AND P2, PT, R0, 0x80, P1 ;  /* 0x000000800000780c */ /* 0x000fe20000f44270 */
[----:B------:R-:W-:Y:S02]  /*101f0*/  BSSY B1, `(.L_x_412) ;  /* 0x0000005000017945 */ /* 0x000fe40003800000 */
[----:B------:R-:W-:-:S05]  /*10200*/  FFMA R89, R89, R2, R4 ;  /* 0x0000000259597223 */ /* 0x000fca0000000004 */
[----:B------:R0:W-:Y:S05]  /*10210*/  @P3 STG.E desc[UR36][R8.64+0x204], R89 ;  /* 0x0002045908003986 */ /* 0x0001ea000c101924 */
[----:B------:R-:W-:Y:S05]  /*10220*/  @!P2 BRA `(.L_x_413) ;  /* 0x000000000004a947 */ /* 0x000fea0003800000 */
[----:B------:R0:W5:Y:S02]  /*10230*/  LDG.E.LTC128B R3, desc[UR36][R12.64+0x200] ;  /* 0x000200240c037981 */ /* 0x000164000c1e1920 */
.L_x_413:
[----:B------:R-:W-:Y:S05]  /*10240*/  BSYNC B1 ;  /* 0x0000000000017941 */ /* 0x000fea0003800000 */
.L_x_412:
        /* <DEDUP_REMOVED lines=9> */
.L_x_415:
[----:B------:R-:W-:Y:S05]  /*102e0*/  BSYNC B1 ;  /* 0x0000000000017941 */ /* 0x000fea0003800000 */
.L_x_414:
        /* <DEDUP_REMOVED lines=9> */
.L_x_417:
[----:B------:R-:W-:Y:S05]  /*10380*/  BSYNC B1 ;  /* 0x0000000000017941 */ /* 0x000fea0003800000 */
.L_x_416:
[----:B0----5:R-:W-:Y:S01]  /*10390*/  FMUL R5, R3, R16 ;  /* 0x0000001003057220 */ /* 0x021fe20000400000 */
[----:B------:R-:W-:Y:S01]  /*103a0*/  ISETP.GT.AND P3, PT, R0, 0x89, P0 ;  /* 0x000000890000780c */ /* 0x000fe20000764270 */
[----:B------:R-:W-:Y:S02]  /*103b0*/  BSSY B1, `(.L_x_418) ;  /* 0x0000005000017945 */ /* 0x000fe40003800000 */
[----:B------:R-:W-:-:S05]  /*103c0*/  FFMA R5, R92, R2, R5 ;  /* 0x000000025c057223 */ /* 0x000fca0000000005 */
[----:B------:R0:W-:Y:S05]  /*103d0*/  @P2 STG.E desc[UR36][R8.64+0x220], R5 ;  /* 0x0002200508002986 */ /* 0x0001ea000c101924 */
[----:B------:R-:W-:Y:S05]  /*103e0*/  @!P3 BRA `(.L_x_419) ;  /* 0x000000000004b947 */ /* 0x000fea0003800000 */
[----:B------:R0:W5:Y:S02]  /*103f0*/  LDG.E.LTC128B R3, desc[UR36][R6.64+0x224] ;  /* 0x0002242406037981 */ /* 0x000164000c1e1920 */
.L_x_419:
[----:B------:R-:W-:Y:S05]  /*10400*/  BSYNC B1 ;  /* 0x0000000000017941 */ /* 0x000fea0003800000 */
.L_x_418:
[----:B-----5:R-:W-:Y:S01]  /*10410*/  FMUL R4, R3, R16 ;  /* 0x0000001003047220 */ /* 0x020fe20000400000 */
[----:B------:R-:W-:Y:S01]  /*10420*/  ISETP.GT.AND P2, PT, R0, 0x88, P1 ;  /* 0x000000880000780c */ /* 0x000fe20000f44270 */
[----:B------:R-:W-:Y:S02]  /*10430*/  BSSY B1, `(.L_x_420) ;  /* 0x0000005000017945 */ /* 0x000fe40003800000 */
[----:B------:R-:W-:-:S05]  /*10440*/  FFMA R93, R93, R2, R4 ;  /* 0x000000025d5d7223 */ /* 0x000fca0000000004 */
[----:B------:R0:W-:Y:S05]  /*10450*/  @P3 STG.E desc[UR36][R8.64+0x224], R93 ;  /* 0x0002245d08003986 */ /* 0x0001ea000c101924 */
[----:B------:R-:W-:Y:S05]  /*10460*/  @!P2 BRA `(.L_x_421) ;  /* 0x000000000004a947 */ /* 0x000fea0003800000 */
[----:B------:R0:W5:Y:S02]  /*10470*/  LDG.E.LTC128B R3, desc[UR36][R12.64+0x220] ;  /* 0x000220240c037981 */ /* 0x000164000c1e1920 */
.L_x_421:
[----:B------:R-:W-:Y:S05]  /*10480*/  BSYNC B1 ;  /* 0x0000000000017941 */ /* 0x000fea0003800000 */
.L_x_420:
        /* <DEDUP_REMOVED lines=9> */
.L_x_423:
[----:B------:R-:W-:Y:S05]  /*10520*/  BSYNC B1 ;  /* 0x0000000000017941 */ /* 0x000fea0003800000 */
.L_x_422:
        /* <DEDUP_REMOVED lines=9> */
.L_x_425:
[----:B------:R-:W-:Y:S05]  /*105c0*/  BSYNC B1 ;  /* 0x0000000000017941 */ /* 0x000fea0003800000 */
.L_x_424:
[----:B0----5:R-:W-:Y:S01]  /*105d0*/  FMUL R5, R3, R16 ;  /* 0x0000001003057220 */ /* 0x021fe20000400000 */
[----:B------:R-:W-:Y:S01]  /*105e0*/  ISETP.GT.AND P3, PT, R0, 0x91, P0 ;  /* 0x000000910000780c */ /* 0x000fe20000764270 */
[----:B------:R-:W-:Y:S02]  /*105f0*/  BSSY B1, `(.L_x_426) ;  /* 0x0000005000017945 */ /* 0x000fe40003800000 */
[----:B------:R-:W-:-:S05]  /*10600*/  FFMA R5, R96, R2, R5 ;  /* 0x0000000260057223 */ /* 0x000fca0000000005 */
[----:B------:R0:W-:Y:S05]  /*10610*/  @P2 STG.E desc[UR36][R8.64+0x240], R5 ;  /* 0x0002400508002986 */ /* 0x0001ea000c101924 */
[----:B------:R-:W-:Y:S05]  /*10620*/  @!P3 BRA `(.L_x_427) ;  /* 0x000000000004b947 */ /* 0x000fea0003800000 */
[----:B------:R0:W5:Y:S02]  /*10630*/  LDG.E.LTC128B R3, desc[UR36][R6.64+0x244] ;  /* 0x0002442406037981 */ /* 0x000164000c1e1920 */
.L_x_427:
[----:B------:R-:W-:Y:S05]  /*10640*/  BSYNC B1 ;  /* 0x0000000000017941 */ /* 0x000fea0003800000 */
.L_x_426:
[----:B-----5:R-:W-:Y:S01]  /*10650*/  FMUL R4, R3, R16 ;  /* 0x0000001003047220 */ /* 0x020fe20000400000 */
[----:B------:R-:W-:Y:S01]  /*10660*/  ISETP.GT.AND P2, PT, R0, 0x90, P1 ;  /* 0x000000900000780c */ /* 0x000fe20000f44270 */
[----:B------:R-:W-:Y:S02]  /*10670*/  BSSY B1, `(.L_x_428) ;  /* 0x0000005000017945 */ /* 0x000fe40003800000 */
[----:B------:R-:W-:-:S05]  /*10680*/  FFMA R97, R97, R2, R4 ;  /* 0x0000000261617223 */ /* 0x000fca0000000004 */
[----:B------:R0:W-:Y:S05]  /*10690*/  @P3 STG.E desc[UR36][R8.64+0x244], R97 ;  /* 0x0002446108003986 */ /* 0x0001ea000c101924 */
[----:B------:R-:W-:Y:S05]  /*106a0*/  @!P2 BRA `(.L_x_429) ;  /* 0x000000000004a947 */ /* 0x000fea0003800000 */
[----:B------:R0:W5:Y:S02]  /*106b0*/  LDG.E.LTC128B R3, desc[UR36][R12.64+0x240] ;  /* 0x000240240c037981 */ /* 0x000164000c1e1920 */
.L_x_429:
[----:B------:R-:W-:Y:S05]  /*106c0*/  BSYNC B1 ;  /* 0x0000000000017941 */ /* 0x000fea0003800000 */
.L_x_428:
        /* <DEDUP_REMOVED lines=9> */
.L_x_431:
[----:B------:R-:W-:Y:S05]  /*10760*/  BSYNC B1 ;  /* 0x0000000000017941 */ /* 0x000fea0003800000 */
.L_x_430:
        /* <DEDUP_REMOVED lines=9> */
.L_x_433:
[----:B------:R-:W-:Y:S05]  /*10800*/  BSYNC B1 ;  /* 0x0000000000017941 */ /* 0x000fea0003800000 */
.L_x_432:
[----:B0----5:R-:W-:Y:S01]  /*10810*/  FMUL R5, R3, R16 ;  /* 0x0000001003057220 */ /* 0x021fe20000400000 */
[----:B------:R-:W-:Y:S01]  /*10820*/  ISETP.GT.AND P3, PT, R0, 0x99, P0 ;  /* 0x000000990000780c */ /* 0x000fe20000764270 */
[----:B------:R-:W-:Y:S02]  /*10830*/  BSSY B1, `(.L_x_434) ;  /* 0x0000005000017945 */ /* 0x000fe40003800000 */
[----:B------:R-:W-:-:S05]  /*10840*/  FFMA R5, R100, R2, R5 ;  /* 0x0000000264057223 */ /* 0x000fca0000000005 */
[----:B------:R0:W-:Y:S05]  /*10850*/  @P2 STG.E desc[UR36][R8.64+0x260], R5 ;  /* 0x0002600508002986 */ /* 0x0001ea000c101924 */
[----:B------:R-:W-:Y:S05]  /*10860*/  @!P3 BRA `(.L_x_435) ;  /* 0x000000000004b947 */ /* 0x000fea0003800000 */
[----:B------:R0:W5:Y:S02]  /*10870*/  LDG.E.LTC128B R3, desc[UR36][R6.64+0x264] ;  /* 0x0002642406037981 */ /* 0x000164000c1e1920 */
.L_x_435:
[----:B------:R-:W-:Y:S05]  /*10880*/  BSYNC B1 ;  /* 0x0000000000017941 */ /* 0x000fea0003800000 */
.L_x_434:
[----:B-----5:R-:W-:Y:S01]  /*10890*/  FMUL R4, R3, R16 ;  /* 0x0000001003047220 */ /* 0x020fe20000400000 */
[----:B------:R-:W-:Y:S01]  /*108a0*/  ISETP.GT.AND P2, PT, R0, 0x98, P1 ;  /* 0x000000980000780c */ /* 0x000fe20000f44270 */
[----:B------:R-:W-:Y:S02]  /*108b0*/  BSSY B1, `(.L_x_436) ;  /* 0x0000005000017945 */ /* 0x000fe40003800000 */
[----:B------:R-:W-:-:S05]  /*108c0*/  FFMA R101, R101, R2, R4 ;  /* 0x0000000265657223 */ /* 0x000fca0000000004 */
[----:B------:R0:W-:Y:S05]  /*108d0*/  @P3 STG.E desc[UR36][R8.64+0x264], R101 ;  /* 0x0002646508003986 */ /* 0x0001ea000c101924 */
[----:B------:R-:W-:Y:S05]  /*108e0*/  @!P2 BRA `(.L_x_437) ;  /* 0x000000000004a947 */ /* 0x000fea0003800000 */
[----:B------:R0:W5:Y:S02]  /*108f0*/  LDG.E.LTC128B R3, desc[UR36][R12.64+0x260] ;  /* 0x000260240c037981 */ /* 0x000164000c1e1920 */
.L_x_437:
[----:B------:R-:W-:Y:S05]  /*10900*/  BSYNC B1 ;  /* 0x0000000000017941 */ /* 0x000fea0003800000 */
.L_x_436:
        /* <DEDUP_REMOVED lines=9> */
.L_x_439:
[----:B------:R-:W-:Y:S05]  /*109a0*/  BSYNC B1 ;  /* 0x0000000000017941 */ /* 0x000fea0003800000 */
.L_x_438:
        /* <DEDUP_REMOVED lines=9> */
.L_x_441:
[----:B------:R-:W-:Y:S05]  /*10a40*/  BSYNC B1 ;  /* 0x0000000000017941 */ /* 0x000fea0003800000 */
.L_x_440:
[----:B0----5:R-:W-:Y:S01]  /*10a50*/  FMUL R5, R3, R16 ;  /* 0x0000001003057220 */ /* 0x021fe20000400000 */
[----:B------:R-:W-:Y:S01]  /*10a60*/  ISETP.GT.AND P3, PT, R0, 0xa1, P0 ;  /* 0x000000a10000780c */ /* 0x000fe20000764270 */
[----:B------:R-:W-:Y:S02]  /*10a70*/  BSSY B1, `(.L_x_442) ;  /* 0x0000005000017945 */ /* 0x000fe40003800000 */
[----:B------:R-:W-:-:S05]  /*10a80*/  FFMA R5, R104, R2, R5 ;  /* 0x0000000268057223 */ /* 0x000fca0000000005 */
[----:B------:R0:W-:Y:S05]  /*10a90*/  @P2 STG.E desc[UR36][R8.64+0x280], R5 ;  /* 0x0002800508002986 */ /* 0x0001ea000c101924 */
[----:B------:R-:W-:Y:S05]  /*10aa0*/  @!P3 BRA `(.L_x_443) ;  /* 0x000000000004b947 */ /* 0x000fea0003800000 */
[----:B------:R0:W5:Y:S02]  /*10ab0*/  LDG.E.LTC128B R3, desc[UR36][R6.64+0x284] ;  /* 0x0002842406037981 */ /* 0x000164000c1e1920 */
.L_x_443:
[----:B------:R-:W-:Y:S05]  /*10ac0*/  BSYNC B1 ;  /* 0x0000000000017941 */ /* 0x000fea0003800000 */
.L_x_442:
[----:B-----5:R-:W-:Y:S01]  /*10ad0*/  FMUL R4, R3, R16 ;  /* 0x0000001003047220 */ /* 0x020fe20000400000 */
[----:B------:R-:W-:Y:S01]  /*10ae0*/  ISETP.GT.AND P2, PT, R0, 0xa0, P1 ;  /* 0x000000a00000780c */ /* 0x000fe20000f44270 */
[----:B------:R-:W-:Y:S02]  /*10af0*/  BSSY B1, `(.L_x_444) ;  /* 0x0000005000017945 */ /* 0x000fe40003800000 */
[----:B------:R-:W-:-:S05]  /*10b00*/  FFMA R105, R105, R2, R4 ;  /* 0x0000000269697223 */ /* 0x000fca0000000004 */
[----:B------:R0:W-:Y:S05]  /*10b10*/  @P3 STG.E desc[UR36][R8.64+0x284], R105 ;  /* 0x0002846908003986 */ /* 0x0001ea000c101924 */
[----:B------:R-:W-:Y:S05]  /*10b20*/  @!P2 BRA `(.L_x_445) ;  /* 0x000000000004a947 */ /* 0x000fea0003800000 */
[----:B------:R0:W5:Y:S02]  /*10b30*/  LDG.E.LTC128B R3, desc[UR36][R12.64+0x280] ;  /* 0x000280240c037981 */ /* 0x000164000c1e1920 */
.L_x_445:
[----:B------:R-:W-:Y:S05]  /*10b40*/  BSYNC B1 ;  /* 0x0000000000017941 */ /* 0x000fea0003800000 */
.L_x_444:
        /* <DEDUP_REMOVED lines=9> */
.L_x_447:
[----:B------:R-:W-:Y:S05]  /*10be0*/  BSYNC B1 ;  /* 0x0000000000017941 */ /* 0x000fea0003800000 */
.L_x_446:
        /* <DEDUP_REMOVED lines=9> */
.L_x_449:
[----:B------:R-:W-:Y:S05]  /*10c80*/  BSYNC B1 ;  /* 0x0000000000017941 */ /* 0x000fea0003800000 */
.L_x_448:
[----:B0----5:R-:W-:Y:S01]  /*10c90*/  FMUL R5, R3, R16 ;  /* 0x0000001003057220 */ /* 0x021fe20000400000 */
[----:B------:R-:W-:Y:S01]  /*10ca0*/  ISETP.GT.AND P3, PT, R0, 0xa9, P0 ;  /* 0x000000a90000780c */ /* 0x000fe20000764270 */
[----:B------:R-:W-:Y:S02]  /*10cb0*/  BSSY B1, `(.L_x_450) ;  /* 0x0000005000017945 */ /* 0x000fe40003800000 */
[----:B------:R-:W-:-:S05]  /*10cc0*/  FFMA R5, R108, R2, R5 ;  /* 0x000000026c057223 */ /* 0x000fca0000000005 */
[----:B------:R0:W-:Y:S05]  /*10cd0*/  @P2 STG.E desc[UR36][R8.64+0x2a0], R5 ;  /* 0x0002a00508002986 */ /* 0x0001ea000c101924 */
[----:B------:R-:W-:Y:S05]  /*10ce0*/  @!P3 BRA `(.L_x_451) ;  /* 0x000000000004b947 */ /* 0x000fea0003800000 */
[----:B------:R0:W5:Y:S02]  /*10cf0*/  LDG.E.LTC128B R3, desc[UR36][R6.64+0x2a4] ;  /* 0x0002a42406037981 */ /* 0x000164000c1e1920 */
.L_x_451:
[----:B------:R-:W-:Y:S05]  /*10d00*/  BSYNC B1 ;  /* 0x0000000000017941 */ /* 0x000fea0003800000 */
.L_x_450:
[----:B-----5:R-:W-:Y:S01]  /*10d10*/  FMUL R4, R3, R16 ;  /* 0x0000001003047220 */ /* 0x020fe20000400000 */
[----:B------:R-:W-:Y:S01]  /*10d20*/  ISETP.GT.AND P2, PT, R0, 0xa8, P1 ;  /* 0x000000a80000780c */ /* 0x000fe20000f44270 */
[----:B------:R-:W-:Y:S02]  /*10d30*/  BSSY B1, `(.L_x_452) ;  /* 0x0000005000017945 */ /* 0x000fe40003800000 */
[----:B------:R-:W-:-:S05]  /*10d40*/  FFMA R109, R109, R2, R4 ;  /* 0x000000026d6d7223 */ /* 0x000fca0000000004 */
[----:B------:R0:W-:Y:S05]  /*10d50*/  @P3 STG.E desc[UR36][R8.64+0x2a4], R109 ;  /* 0x0002a46d08003986 */ /* 0x0001ea000c101924 */
[----:B------:R-:W-:Y:S05]  /*10d60*/  @!P2 BRA `(.L_x_453) ;  /* 0x000000000004a947 */ /* 0x000fea0003800000 */
[----:B------:R0:W5:Y:S02]  /*10d70*/  LDG.E.LTC128B R3, desc[UR36][R12.64+0x2a0] ;  /* 0x0002a0240c037981 */ /* 0x000164000c1e1920 */
.L_x_453:
[----:B------:R-:W-:Y:S05]  /*10d80*/  BSYNC B1 ;  /* 0x0000000000017941 */ /* 0x000fea0003800000 */
.L_x_452:
        /* <DEDUP_REMOVED lines=9> */
.L_x_455:
[----:B------:R-:W-:Y:S05]  /*10e20*/  BSYNC B1 ;  /* 0x0000000000017941 */ /* 0x000fea0003800000 */
.L_x_454:
        /* <DEDUP_REMOVED lines=9> */
.L_x_457:
[----:B------:R-:W-:Y:S05]  /*10ec0*/  BSYNC B1 ;  /* 0x0000000000017941 */ /* 0x000fea0003800000 */
.L_x_456:
[----:B0----5:R-:W-:Y:S01]  /*10ed0*/  FMUL R5, R3, R16 ;  /* 0x0000001003057220 */ /* 0x021fe20000400000 */
[----:B------:R-:W-:Y:S01]  /*10ee0*/  ISETP.GT.AND P3, PT, R0, 0xb1, P0 ;  /* 0x000000b10000780c */ /* 0x000fe20000764270 */
[----:B------:R-:W-:Y:S02]  /*10ef0*/  BSSY B1, `(.L_x_458) ;  /* 0x0000005000017945 */ /* 0x000fe40003800000 */
[----:B------:R-:W-:-:S05]  /*10f00*/  FFMA R5, R112, R2, R5 ;  /* 0x0000000270057223 */ /* 0x000fca0000000005 */
[----:B------:R0:W-:Y:S05]  /*10f10*/  @P2 STG.E desc[UR36][R8.64+0x2c0], R5 ;  /* 0x0002c00508002986 */ /* 0x0001ea000c101924 */
[----:B------:R-:W-:Y:S05]  /*10f20*/  @!P3 BRA `(.L_x_459) ;  /* 0x000000000004b947 */ /* 0x000fea0003800000 */
[----:B------:R0:W5:Y:S02]  /*10f30*/  LDG.E.LTC128B R3, desc[UR36][R6.64+0x2c4] ;  /* 0x0002c42406037981 */ /* 0x000164000c1e1920 */
.L_x_459:
[----:B------:R-:W-:Y:S05]  /*10f40*/  BSYNC B1 ;  /* 0x0000000000017941 */ /* 0x000fea0003800000 */
.L_x_458:
[----:B-----5:R-:W-:Y:S01]  /*10f50*/  FMUL R4, R3, R16 ;  /* 0x0000001003047220 */ /* 0x020fe20000400000 */
[----:B------:R-:W-:Y:S01]  /*10f60*/  ISETP.GT.AND P2, PT, R0, 0xb0, P1 ;  /* 0x000000b00000780c */ /* 0x000fe20000f44270 */
[----:B------:R-:W-:Y:S02]  /*10f70*/  BSSY B1, `(.L_x_460) ;  /* 0x0000005000017945 */ /* 0x000fe40003800000 */
[----:B------:R-:W-:-:S05]  /*10f80*/  FFMA R113, R113, R2, R4 ;  /* 0x0000000271717223 */ /* 0x000fca0000000004 */
[----:B------:R0:W-:Y:S05]  /*10f90*/  @P3 STG.E desc[UR36][R8.64+0x2c4], R113 ;  /* 0x0002c47108003986 */ /* 0x0001ea000c101924 */
[----:B------:R-:W-:Y:S05]  /*10fa0*/  @!P2 BRA `(.L_x_461) ;  /* 0x000000000004a947 */ /* 0x000fea0003800000 */
[----:B------:R0:W5:Y:S02]  /*10fb0*/  LDG.E.LTC128B R3, desc[UR36][R12.64+0x2c0] ;  /* 0x0002c0240c037981 */ /* 0x000164000c1e1920 */
.L_x_461:
[----:B------:R-:W-:Y:S05]  /*10fc0*/  BSYNC B1 ;  /* 0x0000000000017941 */ /* 0x000fea0003800000 */
.L_x_460:
        /* <DEDUP_REMOVED lines=9> */
.L_x_463:
[----:B------:R-:W-:Y:S05]  /*11060*/  BSYNC B1 ;  /* 0x0000000000017941 */ /* 0x000fea0003800000 */
.L_x_462:
        /* <DEDUP_REMOVED lines=9> */
.L_x_465:
[----:B------:R-:W-:Y:S05]  /*11100*/  BSYNC B1 ;  /* 0x0000000000017941 */ /* 0x000fea0003800000 */
.L_x_464:
[----:B0----5:R-:W-:Y:S01]  /*11110*/  FMUL R5, R3, R16 ;  /* 0x0000001003057220 */ /* 0x021fe20000400000 */
[----:B------:R-:W-:Y:S01]  /*11120*/  ISETP.GT.AND P3, PT, R0, 0xb9, P0 ;  /* 0x000000b90000780c */ /* 0x000fe20000764270 */
[----:B------:R-:W-:Y:S02]  /*11130*/  BSSY B1, `(.L_x_466) ;  /* 0x0000005000017945 */ /* 0x000fe40003800000 */
[----:B------:R-:W-:-:S05]  /*11140*/  FFMA R5, R116, R2, R5 ;  /* 0x0000000274057223 */ /* 0x000fca0000000005 */
[----:B------:R0:W-:Y:S05]  /*11150*/  @P2 STG.E desc[UR36][R8.64+0x2e0], R5 ;  /* 0x0002e00508002986 */ /* 0x0001ea000c101924 */
[----:B------:R-:W-:Y:S05]  /*11160*/  @!P3 BRA `(.L_x_467) ;  /* 0x000000000004b947 */ /* 0x000fea0003800000 */
[----:B------:R0:W5:Y:S02]  /*11170*/  LDG.E.LTC128B R3, desc[UR36][R6.64+0x2e4] ;  /* 0x0002e42406037981 */ /* 0x000164000c1e1920 */
.L_x_467:
[----:B------:R-:W-:Y:S05]  /*11180*/  BSYNC B1 ;  /* 0x0000000000017941 */ /* 0x000fea0003800000 */
.L_x_466:
[----:B-----5:R-:W-:Y:S01]  /*11190*/  FMUL R4, R3, R16 ;  /* 0x0000001003047220 */ /* 0x020fe20000400000 */
[----:B------:R-:W-:Y:S01]  /*111a0*/  ISETP.GT.AND P2, PT, R0, 0xb8, P1 ;  /* 0x000000b80000780c */ /* 0x000fe20000f44270 */
[----:B------:R-:W-:Y:S02]  /*111b0*/  BSSY B1, `(.L_x_468) ;  /* 0x0000005000017945 */ /* 0x000fe40003800000 */
[----:B------:R-:W-:-:S05]  /*111c0*/  FFMA R117, R117, R2, R4 ;  /* 0x0000000275757223 */ /* 0x000fca0000000004 */
[----:B------:R0:W-:Y:S05]  /*111d0*/  @P3 STG.E desc[UR36][R8.64+0x2e4], R117 ;  /* 0x0002e47508003986 */ /* 0x0001ea000c101924 */
[----:B------:R-:W-:Y:S05]  /*111e0*/  @!P2 BRA `(.L_x_469) ;  /* 0x000000000004a947 */ /* 0x000fea0003800000 */
[----:B------:R0:W5:Y:S02]  /*111f0*/  LDG.E.LTC128B R3, desc[UR36][R12.64+0x2e0] ;  /* 0x0002e0240c037981 */ /* 0x000164000c1e1920 */
.L_x_469:
[----:B------:R-:W-:Y:S05]  /*11200*/  BSYNC B1 ;  /* 0x0000000000017941 */ /* 0x000fea0003800000 */
.L_x_468:
        /* <DEDUP_REMOVED lines=9> */
.L_x_471:
[----:B------:R-:W-:Y:S05]  /*112a0*/  BSYNC B1 ;  /* 0x0000000000017941 */ /* 0x000fea0003800000 */
.L_x_470:
        /* <DEDUP_REMOVED lines=9> */
.L_x_473:
[----:B------:R-:W-:Y:S05]  /*11340*/  BSYNC B1 ;  /* 0x0000000000017941 */ /* 0x000fea0003800000 */
.L_x_472:
[----:B0----5:R-:W-:Y:S01]  /*11350*/  FMUL R5, R3, R16 ;  /* 0x0000001003057220 */ /* 0x021fe20000400000 */
[----:B------:R-:W-:Y:S01]  /*11360*/  ISETP.GT.AND P3, PT, R0, 0xc1, P0 ;  /* 0x000000c10000780c */ /* 0x000fe20000764270 */
[----:B------:R-:W-:Y:S02]  /*11370*/  BSSY B1, `(.L_x_474) ;  /* 0x0000005000017945 */ /* 0x000fe40003800000 */
[----:B------:R-:W-:-:S05]  /*11380*/  FFMA R5, R120, R2, R5 ;  /* 0x0000000278057223 */ /* 0x000fca0000000005 */
[----:B------:R0:W-:Y:S05]  /*11390*/  @P2 STG.E desc[UR36][R8.64+0x300], R5 ;  /* 0x0003000508002986 */ /* 0x0001ea000c101924 */
[----:B------:R-:W-:Y:S05]  /*113a0*/  @!P3 BRA `(.L_x_475) ;  /* 0x000000000004b947 */ /* 0x000fea0003800000 */
[----:B------:R0:W5:Y:S02]  /*113b0*/  LDG.E.LTC128B R3, desc[UR36][R6.64+0x304] ;  /* 0x0003042406037981 */ /* 0x000164000c1e1920 */
.L_x_475:
[----:B------:R-:W-:Y:S05]  /*113c0*/  BSYNC B1 ;  /* 0x0000000000017941 */ /* 0x000fea0003800000 */
.L_x_474:
[----:B-----5:R-:W-:Y:S01]  /*113d0*/  FMUL R4, R3, R16 ;  /* 0x0000001003047220 */ /* 0x020fe20000400000 */
[----:B------:R-:W-:Y:S01]  /*113e0*/  ISETP.GT.AND P2, PT, R0, 0xc0, P1 ;  /* 0x000000c00000780c */ /* 0x000fe20000f44270 */
[----:B------:R-:W-:Y:S02]  /*113f0*/  BSSY B1, `(.L_x_476) ;  /* 0x0000005000017945 */ /* 0x000fe40003800000 */
[----:B------:R-:W-:-:S05]  /*11400*/  FFMA R121, R121, R2, R4 ;  /* 0x0000000279797223 */ /* 0x000fca0000000004 */
[----:B------:R0:W-:Y:S05]  /*11410*/  @P3 STG.E desc[UR36][R8.64+0x304], R121 ;  /* 0x0003047908003986 */ /* 0x0001ea000c101924 */
[----:B------:R-:W-:Y:S05]  /*11420*/  @!P2 BRA `(.L_x_477) ;  /* 0x000000000004a947 */ /* 0x000fea0003800000 */
[----:B------:R0:W5:Y:S02]  /*11430*/  LDG.E.LTC128B R3, desc[UR36][R12.64+0x300] ;  /* 0x000300240c037981 */ /* 0x000164000c1e1920 */
.L_x_477:
[----:B------:R-:W-:Y:S05]  /*11440*/  BSYNC B1 ;  /* 0x0000000000017941 */ /* 0x000fea0003800000 */
.L_x_476:
        /* <DEDUP_REMOVED lines=9> */
.L_x_479:
[----:B------:R-:W-:Y:S05]  /*114e0*/  BSYNC B1 ;  /* 0x0000000000017941 */ /* 0x000fea0003800000 */
.L_x_478:
        /* <DEDUP_REMOVED lines=9> */
.L_x_481:
[----:B------:R-:W-:Y:S05]  /*11580*/  BSYNC B1 ;  /* 0x0000000000017941 */ /* 0x000fea0003800000 */
.L_x_480:
[----:B0----5:R-:W-:Y:S01]  /*11590*/  FMUL R5, R3, R16 ;  /* 0x0000001003057220 */ /* 0x021fe20000400000 */
[----:B------:R-:W-:Y:S01]  /*115a0*/  ISETP.GT.AND P3, PT, R0, 0xc9, P0 ;  /* 0x000000c90000780c */ /* 0x000fe20000764270 */
[----:B------:R-:W-:Y:S02]  /*115b0*/  BSSY B1, `(.L_x_482) ;  /* 0x0000005000017945 */ /* 0x000fe40003800000 */
[----:B------:R-:W-:-:S05]  /*115c0*/  FFMA R5, R124, R2, R5 ;  /* 0x000000027c057223 */ /* 0x000fca0000000005 */
[----:B------:R0:W-:Y:S05]  /*115d0*/  @P2 STG.E desc[UR36][R8.64+0x320], R5 ;  /* 0x0003200508002986 */ /* 0x0001ea000c101924 */
[----:B------:R-:W-:Y:S05]  /*115e0*/  @!P3 BRA `(.L_x_483) ;  /* 0x000000000004b947 */ /* 0x000fea0003800000 */
[----:B------:R0:W5:Y:S02]  /*115f0*/  LDG.E.LTC128B R3, desc[UR36][R6.64+0x324] ;  /* 0x0003242406037981 */ /* 0x000164000c1e1920 */
.L_x_483:
[----:B------:R-:W-:Y:S05]  /*11600*/  BSYNC B1 ;  /* 0x0000000000017941 */ /* 0x000fea0003800000 */
.L_x_482:
[----:B-----5:R-:W-:Y:S01]  /*11610*/  FMUL R4, R3, R16 ;  /* 0x0000001003047220 */ /* 0x020fe20000400000 */
[----:B------:R-:W-:Y:S01]  /*11620*/  ISETP.GT.AND P2, PT, R0, 0xc8, P1 ;  /* 0x000000c80000780c */ /* 0x000fe20000f44270 */
[----:B------:R-:W-:Y:S02]  /*11630*/  BSSY B1, `(.L_x_484) ;  /* 0x0000005000017945 */ /* 0x000fe40003800000 */
[----:B------:R-:W-:-:S05]  /*11640*/  FFMA R125, R125, R2, R4 ;  /* 0x000000027d7d7223 */ /* 0x000fca0000000004 */
[----:B------:R0:W-:Y:S05]  /*11650*/  @P3 STG.E desc[UR36][R8.64+0x324], R125 ;  /* 0x0003247d08003986 */ /* 0x0001ea000c101924 */
[----:B------:R-:W-:Y:S05]  /*11660*/  @!P2 BRA `(.L_x_485) ;  /* 0x000000000004a947 */ /* 0x000fea0003800000 */
[----:B------:R0:W5:Y:S02]  /*11670*/  LDG.E.LTC128B R3, desc[UR36][R12.64+0x320] ;  /* 0x000320240c037981 */ /* 0x000164000c1e1920 */
.L_x_485:
[----:B------:R-:W-:Y:S05]  /*11680*/  BSYNC B1 ;  /* 0x0000000000017941 */ /* 0x000fea0003800000 */
.L_x_484:
        /* <DEDUP_REMOVED lines=9> */
.L_x_487:
[----:B------:R-:W-:Y:S05]  /*11720*/  BSYNC B1 ;  /* 0x0000000000017941 */ /* 0x000fea0003800000 */
.L_x_486:
        /* <DEDUP_REMOVED lines=9> */
.L_x_489:
[----:B------:R-:W-:Y:S05]  /*117c0*/  BSYNC B1 ;  /* 0x0000000000017941 */ /* 0x000fea0003800000 */
.L_x_488:
[----:B0----5:R-:W-:Y:S01]  /*117d0*/  FMUL R5, R3, R16 ;  /* 0x0000001003057220 */ /* 0x021fe20000400000 */
[----:B------:R-:W-:Y:S01]  /*117e0*/  ISETP.GT.AND P3, PT, R0, 0xd1, P0 ;  /* 0x000000d10000780c */ /* 0x000fe20000764270 */
[----:B------:R-:W-:Y:S02]  /*117f0*/  BSSY B1, `(.L_x_490) ;  /* 0x0000005000017945 */ /* 0x000fe40003800000 */
[----:B------:R-:W-:-:S05]  /*11800*/  FFMA R5, R128, R2, R5 ;  /* 0x0000000280057223 */ /* 0x000fca0000000005 */
[----:B------:R0:W-:Y:S05]  /*11810*/  @P2 STG.E desc[UR36][R8.64+0x340], R5 ;  /* 0x0003400508002986 */ /* 0x0001ea000c101924 */
[----:B------:R-:W-:Y:S05]  /*11820*/  @!P3 BRA `(.L_x_491) ;  /* 0x000000000004b947 */ /* 0x000fea0003800000 */
[----:B------:R0:W5:Y:S02]  /*11830*/  LDG.E.LTC128B R3, desc[UR36][R6.64+0x344] ;  /* 0x0003442406037981 */ /* 0x000164000c1e1920 */
.L_x_491:
[----:B------:R-:W-:Y:S05]  /*11840*/  BSYNC B1 ;  /* 0x0000000000017941 */ /* 0x000fea0003800000 */
.L_x_490:
[----:B-----5:R-:W-:Y:S01]  /*11850*/  FMUL R4, R3, R16 ;  /* 0x0000001003047220 */ /* 0x020fe20000400000 */
[----:B------:R-:W-:Y:S01]  /*11860*/  ISETP.GT.AND P2, PT, R0, 0xd0, P1 ;  /* 0x000000d00000780c */ /* 0x000fe20000f44270 */
[----:B------:R-:W-:Y:S02]  /*11870*/  BSSY B1, `(.L_x_492) ;  /* 0x0000005000017945 */ /* 0x000fe40003800000 */
[----:B------:R-:W-:-:S05]  /*11880*/  FFMA R129, R129, R2, R4 ;  /* 0x0000000281817223 */ /* 0x000fca0000000004 */
[----:B------:R0:W-:Y:S05]  /*11890*/  @P3 STG.E desc[UR36][R8.64+0x344], R129 ;  /* 0x0003448108003986 */ /* 0x0001ea000c101924 */
[----:B------:R-:W-:Y:S05]  /*118a0*/  @!P2 BRA `(.L_x_493) ;  /* 0x000000000004a947 */ /* 0x000fea0003800000 */
[----:B------:R0:W5:Y:S02]  /*118b0*/  LDG.E.LTC128B R3, desc[UR36][R12.64+0x340] ;  /* 0x000340240c037981 */ /* 0x000164000c1e1920 */
.L_x_493:
[----:B------:R-:W-:Y:S05]  /*118c0*/  BSYNC B1 ;  /* 0x0000000000017941 */ /* 0x000fea0003800000 */
.L_x_492:
        /* <DEDUP_REMOVED lines=9> */
.L_x_495:
[----:B------:R-:W-:Y:S05]  /*11960*/  BSYNC B1 ;  /* 0x0000000000017941 */ /* 0x000fea0003800000 */
.L_x_494:
        /* <DEDUP_REMOVED lines=9> */
.L_x_497:
[----:B------:R-:W-:Y:S05]  /*11a00*/  BSYNC B1 ;  /* 0x0000000000017941 */ /* 0x000fea0003800000 */
.L_x_496:
[----:B0----5:R-:W-:Y:S01]  /*11a10*/  FMUL R5, R3, R16 ;  /* 0x0000001003057220 */ /* 0x021fe20000400000 */
[----:B------:R-:W-:Y:S01]  /*11a20*/  ISETP.GT.AND P3, PT, R0, 0xd9, P0 ;  /* 0x000000d90000780c */ /* 0x000fe20000764270 */
[----:B------:R-:W-:Y:S02]  /*11a30*/  BSSY B1, `(.L_x_498) ;  /* 0x0000005000017945 */ /* 0x000fe40003800000 */
[----:B------:R-:W-:-:S05]  /*11a40*/  FFMA R5, R132, R2, R5 ;  /* 0x0000000284057223 */ /* 0x000fca0000000005 */
[----:B------:R0:W-:Y:S05]  /*11a50*/  @P2 STG.E desc[UR36][R8.64+0x360], R5 ;  /* 0x0003600508002986 */ /* 0x0001ea000c101924 */
[----:B------:R-:W-:Y:S05]  /*11a60*/  @!P3 BRA `(.L_x_499) ;  /* 0x000000000004b947 */ /* 0x000fea0003800000 */
[----:B------:R0:W5:Y:S02]  /*11a70*/  LDG.E.LTC128B R3, desc[UR36][R6.64+0x364] ;  /* 0x0003642406037981 */ /* 0x000164000c1e1920 */
.L_x_499:
[----:B------:R-:W-:Y:S05]  /*11a80*/  BSYNC B1 ;  /* 0x0000000000017941 */ /* 0x000fea0003800000 */
.L_x_498:
[----:B-----5:R-:W-:Y:S01]  /*11a90*/  FMUL R4, R3, R16 ;  /* 0x0000001003047220 */ /* 0x020fe20000400000 */
[----:B------:R-:W-:Y:S01]  /*11aa0*/  ISETP.GT.AND P2, PT, R0, 0xd8, P1 ;  /* 0x000000d80000780c */ /* 0x000fe20000f44270 */
[----:B------:R-:W-:Y:S02]  /*11ab0*/  BSSY B1, `(.L_x_500) ;  /* 0x0000005000017945 */ /* 0x000fe40003800000 */
[----:B------:R-:W-:-:S05]  /*11ac0*/  FFMA R133, R133, R2, R4 ;  /* 0x0000000285857223 */ /* 0x000fca0000000004 */
[----:B------:R0:W-:Y:S05]  /*11ad0*/  @P3 STG.E desc[UR36][R8.64+0x364], R133 ;  /* 0x0003648508003986 */ /* 0x0001ea000c101924 */
[----:B------:R-:W-:Y:S05]  /*11ae0*/  @!P2 BRA `(.L_x_501) ;  /* 0x000000000004a947 */ /* 0x000fea0003800000 */
[----:B------:R0:W5:Y:S02]  /*11af0*/  LDG.E.LTC128B R3, desc[UR36][R12.64+0x360] ;  /* 0x000360240c037981 */ /* 0x000164000c1e1920 */
.L_x_501:
[----:B------:R-:W-:Y:S05]  /*11b00*/  BSYNC B1 ;  /* 0x0000000000017941 */ /* 0x000fea0003800000 */
.L_x_500:
        /* <DEDUP_REMOVED lines=9> */
.L_x_503:
[----:B------:R-:W-:Y:S05]  /*11ba0*/  BSYNC B1 ;  /* 0x0000000000017941 */ /* 0x000fea0003800000 */
.L_x_502:
        /* <DEDUP_REMOVED lines=9> */
.L_x_505:
[----:B------:R-:W-:Y:S05]  /*11c40*/  BSYNC B1 ;  /* 0x0000000000017941 */ /* 0x000fea0003800000 */
.L_x_504:
[----:B0----5:R-:W-:Y:S01]  /*11c50*/  FMUL R5, R3, R16 ;  /* 0x0000001003057220 */ /* 0x021fe20000400000 */
[----:B------:R-:W-:Y:S01]  /*11c60*/  ISETP.GT.AND P3, PT, R0, 0xe1, P0 ;  /* 0x000000e10000780c */ /* 0x000fe20000764270 */
[----:B------:R-:W-:Y:S02]  /*11c70*/  BSSY B1, `(.L_x_506) ;  /* 0x0000005000017945 */ /* 0x000fe40003800000 */
[----:B------:R-:W-:-:S05]  /*11c80*/  FFMA R5, R136, R2, R5 ;  /* 0x0000000288057223 */ /* 0x000fca0000000005 */
[----:B------:R0:W-:Y:S05]  /*11c90*/  @P2 STG.E desc[UR36][R8.64+0x380], R5 ;  /* 0x0003800508002986 */ /* 0x0001ea000c101924 */
[----:B------:R-:W-:Y:S05]  /*11ca0*/  @!P3 BRA `(.L_x_507) ;  /* 0x000000000004b947 */ /* 0x000fea0003800000 */
[----:B------:R0:W5:Y:S02]  /*11cb0*/  LDG.E.LTC128B R3, desc[UR36][R6.64+0x384] ;  /* 0x0003842406037981 */ /* 0x000164000c1e1920 */
.L_x_507:
[----:B------:R-:W-:Y:S05]  /*11cc0*/  BSYNC B1 ;  /* 0x0000000000017941 */ /* 0x000fea0003800000 */
.L_x_506:
[----:B-----5:R-:W-:Y:S01]  /*11cd0*/  FMUL R4, R3, R16 ;  /* 0x0000001003047220 */ /* 0x020fe20000400000 */
[----:B------:R-:W-:Y:S01]  /*11ce0*/  ISETP.GT.AND P2, PT, R0, 0xe0, P1 ;  /* 0x000000e00000780c */ /* 0x000fe20000f44270 */
[----:B------:R-:W-:Y:S02]  /*11cf0*/  BSSY B1, `(.L_x_508) ;  /* 0x0000005000017945 */ /* 0x000fe40003800000 */
[----:B------:R-:W-:-:S05]  /*11d00*/  FFMA R137, R137, R2, R4 ;  /* 0x0000000289897223 */ /* 0x000fca0000000004 */
[----:B------:R0:W-:Y:S05]  /*11d10*/  @P3 STG.E desc[UR36][R8.64+0x384], R137 ;  /* 0x0003848908003986 */ /* 0x0001ea000c101924 */
[----:B------:R-:W-:Y:S05]  /*11d20*/  @!P2 BRA `(.L_x_509) ;  /* 0x000000000004a947 */ /* 0x000fea0003800000 */
[----:B------:R0:W5:Y:S02]  /*11d30*/  LDG.E.LTC128B R3, desc[UR36][R12.64+0x380] ;  /* 0x000380240c037981 */ /* 0x000164000c1e1920 */
.L_x_509:
[----:B------:R-:W-:Y:S05]  /*11d40*/  BSYNC B1 ;  /* 0x0000000000017941 */ /* 0x000fea0003800000 */
.L_x_508:
        /* <DEDUP_REMOVED lines=9> */
.L_x_511:
[----:B------:R-:W-:Y:S05]  /*11de0*/  BSYNC B1 ;  /* 0x0000000000017941 */ /* 0x000fea0003800000 */
.L_x_510:
        /* <DEDUP_REMOVED lines=9> */
.L_x_513:
[----:B------:R-:W-:Y:S05]  /*11e80*/  BSYNC B1 ;  /* 0x0000000000017941 */ /* 0x000fea0003800000 */
.L_x_512:
[----:B0----5:R-:W-:Y:S01]  /*11e90*/  FMUL R5, R3, R16 ;  /* 0x0000001003057220 */ /* 0x021fe20000400000 */
[----:B------:R-:W-:Y:S01]  /*11ea0*/  ISETP.GT.AND P3, PT, R0, 0xe9, P0 ;  /* 0x000000e90000780c */ /* 0x000fe20000764270 */
[----:B------:R-:W-:Y:S02]  /*11eb0*/  BSSY B1, `(.L_x_514) ;  /* 0x0000005000017945 */ /* 0x000fe40003800000 */
[----:B------:R-:W-:-:S05]  /*11ec0*/  FFMA R5, R140, R2, R5 ;  /* 0x000000028c057223 */ /* 0x000fca0000000005 */
[----:B------:R0:W-:Y:S05]  /*11ed0*/  @P2 STG.E desc[UR36][R8.64+0x3a0], R5 ;  /* 0x0003a00508002986 */ /* 0x0001ea000c101924 */
[----:B------:R-:W-:Y:S05]  /*11ee0*/  @!P3 BRA `(.L_x_515) ;  /* 0x000000000004b947 */ /* 0x000fea0003800000 */
[----:B------:R0:W5:Y:S02]  /*11ef0*/  LDG.E.LTC128B R3, desc[UR36][R6.64+0x3a4] ;  /* 0x0003a42406037981 */ /* 0x000164000c1e1920 */
.L_x_515:
[----:B------:R-:W-:Y:S05]  /*11f00*/  BSYNC B1 ;  /* 0x0000000000017941 */ /* 0x000fea0003800000 */
.L_x_514:
[----:B-----5:R-:W-:Y:S01]  /*11f10*/  FMUL R4, R3, R16 ;  /* 0x0000001003047220 */ /* 0x020fe20000400000 */
[----:B------:R-:W-:Y:S01]  /*11f20*/  ISETP.GT.AND P2, PT, R0, 0xe8, P1 ;  /* 0x000000e80000780c */ /* 0x000fe20000f44270 */
[----:B------:R-:W-:Y:S02]  /*11f30*/  BSSY B1, `(.L_x_516) ;  /* 0x0000005000017945 */ /* 0x000fe40003800000 */
[----:B------:R-:W-:-:S05]  /*11f40*/  FFMA R141, R141, R2, R4 ;  /* 0x000000028d8d7223 */ /* 0x000fca0000000004 */
[----:B------:R0:W-:Y:S05]  /*11f50*/  @P3 STG.E desc[UR36][R8.64+0x3a4], R141 ;  /* 0x0003a48d08003986 */ /* 0x0001ea000c101924 */
[----:B------:R-:W-:Y:S05]  /*11f60*/  @!P2 BRA `(.L_x_517) ;  /* 0x000000000004a947 */ /* 0x000fea0003800000 */
[----:B------:R0:W5:Y:S02]  /*11f70*/  LDG.E.LTC128B R3, desc[UR36][R12.64+0x3a0] ;  /* 0x0003a0240c037981 */ /* 0x000164000c1e1920 */
.L_x_517:
[----:B------:R-:W-:Y:S05]  /*11f80*/  BSYNC B1 ;  /* 0x0000000000017941 */ /* 0x000fea0003800000 */
.L_x_516:
        /* <DEDUP_REMOVED lines=9> */
.L_x_519:
[----:B------:R-:W-:Y:S05]  /*12020*/  BSYNC B1 ;  /* 0x0000000000017941 */ /* 0x000fea0003800000 */
.L_x_518:
        /* <DEDUP_REMOVED lines=9> */
.L_x_521:
[----:B------:R-:W-:Y:S05]  /*120c0*/  BSYNC B1 ;  /* 0x0000000000017941 */ /* 0x000fea0003800000 */
.L_x_520:
[----:B0----5:R-:W-:Y:S01]  /*120d0*/  FMUL R5, R3, R16 ;  /* 0x0000001003057220 */ /* 0x021fe20000400000 */
[----:B------:R-:W-:Y:S01]  /*120e0*/  ISETP.GT.AND P3, PT, R0, 0xf1, P0 ;  /* 0x000000f10000780c */ /* 0x000fe20000764270 */
[----:B------:R-:W-:Y:S02]  /*120f0*/  BSSY B1, `(.L_x_522) ;  /* 0x0000005000017945 */ /* 0x000fe40003800000 */
[----:B------:R-:W-:-:S05]  /*12100*/  FFMA R5, R144, R2, R5 ;  /* 0x0000000290057223 */ /* 0x000fca0000000005 */
[----:B------:R0:W-:Y:S05]  /*12110*/  @P2 STG.E desc[UR36][R8.64+0x3c0], R5 ;  /* 0x0003c00508002986 */ /* 0x0001ea000c101924 */
[----:B------:R-:W-:Y:S05]  /*12120*/  @!P3 BRA `(.L_x_523) ;  /* 0x000000000004b947 */ /* 0x000fea0003800000 */
[----:B------:R0:W5:Y:S02]  /*12130*/  LDG.E.LTC128B R3, desc[UR36][R6.64+0x3c4] ;  /* 0x0003c42406037981 */ /* 0x000164000c1e1920 */
.L_x_523:
[----:B------:R-:W-:Y:S05]  /*12140*/  BSYNC B1 ;  /* 0x0000000000017941 */ /* 0x000fea0003800000 */
.L_x_522:
[----:B-----5:R-:W-:Y:S01]  /*12150*/  FMUL R4, R3, R16 ;  /* 0x0000001003047220 */ /* 0x020fe20000400000 */
[----:B------:R-:W-:Y:S01]  /*12160*/  ISETP.GT.AND P2, PT, R0, 0xf0, P1 ;  /* 0x000000f00000780c */ /* 0x000fe20000f44270 */
[----:B------:R-:W-:Y:S02]  /*12170*/  BSSY B1, `(.L_x_524) ;  /* 0x0000005000017945 */ /* 0x000fe40003800000 */
[----:B------:R-:W-:-:S05]  /*12180*/  FFMA R145, R145, R2, R4 ;  /* 0x0000000291917223 */ /* 0x000fca0000000004 */
[----:B------:R0:W-:Y:S05]  /*12190*/  @P3 STG.E desc[UR36][R8.64+0x3c4], R145 ;  /* 0x0003c49108003986 */ /* 0x0001ea000c101924 */
[----:B------:R-:W-:Y:S05]  /*121a0*/  @!P2 BRA `(.L_x_525) ;  /* 0x000000000004a947 */ /* 0x000fea0003800000 */
[----:B------:R0:W5:Y:S02]  /*121b0*/  LDG.E.LTC128B R3, desc[UR36][R12.64+0x3c0] ;  /* 0x0003c0240c037981 */ /* 0x000164000c1e1920 */
.L_x_525:
[----:B------:R-:W-:Y:S05]  /*121c0*/  BSYNC B1 ;  /* 0x0000000000017941 */ /* 0x000fea0003800000 */
.L_x_524:
        /* <DEDUP_REMOVED lines=9> */
.L_x_527:
[----:B------:R-:W-:Y:S05]  /*12260*/  BSYNC B1 ;  /* 0x0000000000017941 */ /* 0x000fea0003800000 */
.L_x_526:
[----:B0----5:R-:W-:Y:S01]  /*12270*/  FMUL R4, R3, R16 ;  /* 0x0000001003047220 */ /* 0x021fe20000400000 */
[----:B------:R-:W-:Y:S01]  /*12280*/  @P3 MOV R5, R159 ;  /* 0x0000009f00053202 */ /* 0x000fe20000000f00 */
[----:B------:R-:W-:Y:S01]  /*12290*/  BSSY B1, `(.L_x_528) ;  /* 0x0000007000017945 */ /* 0x000fe20003800000 */
[----:B------:R-:W-:Y:S01]  /*122a0*/  ISETP.GT.AND P2, PT, R0, 0xf8, P0 ;  /* 0x000000f80000780c */ /* 0x000fe20000744270 */
[----:B------:R-:W-:Y:S01]  /*122b0*/  FFMA R147, R147, R2, R4 ;  /* 0x0000000293937223 */ /* 0x000fe20000000004 */
[----:B------:R-:W-:-:S05]  /*122c0*/  @P3 MOV R4, R158 ;  /* 0x0000009e00043202 */ /* 0x000fca0000000f00 */
[----:B------:R0:W-:Y:S06]  /*122d0*/  @P3 STG.E desc[UR36][R4.64+0x3c4], R147 ;  /* 0x0003c49304003986 */ /* 0x0001ec000c101924 */
[----:B------:R-:W-:Y:S05]  /*122e0*/  @!P2 BRA `(.L_x_529) ;  /* 0x000000000004a947 */ /* 0x000fea0003800000 */
[----:B------:R0:W5:Y:S02]  /*122f0*/  LDG.E.LTC128B R3, desc[UR36][R6.64+0x3e0] ;  /* 0x0003e02406037981 */ /* 0x000164000c1e1920 */
.L_x_529:
[----:B------:R-:W-:Y:S05]  /*12300*/  BSYNC B1 ;  /* 0x0000000000017941 */ /* 0x000fea0003800000 */
.L_x_528:
[----:B0----5:R-:W-:Y:S01]  /*12310*/  FMUL R5, R3, R16 ;  /* 0x0000001003057220 */ /* 0x021fe20000400000 */
[----:B------:R-:W-:Y:S01]  /*12320*/  ISETP.GT.AND P0, PT, R0, 0xf9, P0 ;  /* 0x000000f90000780c */ /* 0x000fe20000704270 */
[----:B------:R-:W-:Y:S02]  /*12330*/  BSSY B1, `(.L_x_530) ;  /* 0x0000005000017945 */ /* 0x000fe40003800000 */
[----:B------:R-:W-:-:S05]  /*12340*/  FFMA R5, R148, R2, R5 ;  /* 0x0000000294057223 */ /* 0x000fca0000000005 */
[----:B------:R0:W-:Y:S05]  /*12350*/  @P2 STG.E desc[UR36][R8.64+0x3e0], R5 ;  /* 0x0003e00508002986 */ /* 0x0001ea000c101924 */
[----:B------:R-:W-:Y:S05]  /*12360*/  @!P0 BRA `(.L_x_531) ;  /* 0x0000000000048947 */ /* 0x000fea0003800000 */
[----:B------:R0:W5:Y:S02]  /*12370*/  LDG.E.LTC128B R3, desc[UR36][R6.64+0x3e4] ;  /* 0x0003e42406037981 */ /* 0x000164000c1e1920 */
.L_x_531:
[----:B------:R-:W-:Y:S05]  /*12380*/  BSYNC B1 ;  /* 0x0000000000017941 */ /* 0x000fea0003800000 */
.L_x_530:
[----:B-----5:R-:W-:Y:S01]  /*12390*/  FMUL R4, R3, R16 ;  /* 0x0000001003047220 */ /* 0x020fe20000400000 */
[----:B------:R-:W-:Y:S01]  /*123a0*/  ISETP.GT.AND P2, PT, R0, 0xf8, P1 ;  /* 0x000000f80000780c */ /* 0x000fe20000f44270 */
[----:B------:R-:W-:Y:S02]  /*123b0*/  BSSY B1, `(.L_x_532) ;  /* 0x0000005000017945 */ /* 0x000fe40003800000 */
[----:B------:R-:W-:-:S05]  /*123c0*/  FFMA R149, R149, R2, R4 ;  /* 0x0000000295957223 */ /* 0x000fca0000000004 */
[----:B------:R0:W-:Y:S05]  /*123d0*/  @P0 STG.E desc[UR36][R8.64+0x3e4], R149 ;  /* 0x0003e49508000986 */ /* 0x0001ea000c101924 */
[----:B------:R-:W-:Y:S05]  /*123e0*/  @!P2 BRA `(.L_x_533) ;  /* 0x000000000004a947 */ /* 0x000fea0003800000 */
[----:B------:R0:W5:Y:S02]  /*123f0*/  LDG.E.LTC128B R3, desc[UR36][R12.64+0x3e0] ;  /* 0x0003e0240c037981 */ /* 0x000164000c1e1920 */
.L_x_533:
[----:B------:R-:W-:Y:S05]  /*12400*/  BSYNC B1 ;  /* 0x0000000000017941 */ /* 0x000fea0003800000 */
.L_x_532:
[----:B0----5:R-:W-:Y:S01]  /*12410*/  FMUL R5, R3, R16 ;  /* 0x0000001003057220 */ /* 0x021fe20000400000 */
[----:B------:R-:W-:Y:S01]  /*12420*/  @P2 IMAD.MOV.U32 R4, RZ, RZ, R158 ;  /* 0x000000ffff042224 */ /* 0x000fe200078e009e */
[----:B------:R-:W-:Y:S01]  /*12430*/  ISETP.GT.AND P1, PT, R0, 0xf9, P1 ;  /* 0x000000f90000780c */ /* 0x000fe20000f24270 */
[----:B------:R-:W-:Y:S01]  /*12440*/  BSSY B1, `(.L_x_534) ;  /* 0x0000006000017945 */ /* 0x000fe20003800000 */
[----:B-1----:R-:W-:Y:S01]  /*12450*/  FFMA R7, R150, R2, R5 ;  /* 0x0000000296077223 */ /* 0x002fe20000000005 */
[----:B------:R-:W-:-:S05]  /*12460*/  @P2 MOV R5, R159 ;  /* 0x0000009f00052202 */ /* 0x000fca0000000f00 */
[----:B------:R0:W-:Y:S05]  /*12470*/  @P2 STG.E desc[UR36][R4.64+0x3e0], R7 ;  /* 0x0003e00704002986 */ /* 0x0001ea000c101924 */
[----:B------:R-:W-:Y:S05]  /*12480*/  @!P1 BRA `(.L_x_535) ;  /* 0x0000000000049947 */ /* 0x000fea0003800000 */
[----:B------:R1:W5:Y:S02]  /*12490*/  LDG.E.LTC128B R3, desc[UR36][R12.64+0x3e4] ;  /* 0x0003e4240c037981 */ /* 0x000364000c1e1920 */
.L_x_535:
[----:B------:R-:W-:Y:S05]  /*124a0*/  BSYNC B1 ;  /* 0x0000000000017941 */ /* 0x000fea0003800000 */
.L_x_534:
[----:B-----5:R-:W-:-:S04]  /*124b0*/  FMUL R0, R3, R16 ;  /* 0x0000001003007220 */ /* 0x020fc80000400000 */
[----:B------:R-:W-:Y:S01]  /*124c0*/  FFMA R151, R151, R2, R0 ;  /* 0x0000000297977223 */ /* 0x000fe20000000000 */
[----:B------:R-:W-:Y:S06]  /*124d0*/  @!P1 BRA `(.L_x_536) ;  /* 0x00000040003c9947 */ /* 0x000fec0003800000 */
[----:B------:R0:W-:Y:S01]  /*124e0*/  STG.E desc[UR36][R158.64+0x3e4], R151 ;  /* 0x0003e4979e007986 */ /* 0x0001e2000c101924 */
[----:B------:R-:W-:Y:S05]  /*124f0*/  BRA `(.L_x_536) ;  /* 0x0000004000347947 */ /* 0x000fea0003800000 */
.L_x_29:
[----:B------:R-:W2:Y:S01]  /*12500*/  LDL.LU R3, [R1] ;  /* 0x0000000001037983 */ /* 0x000ea20000300800 */
[----:B------:R-:W-:-:S03]  /*12510*/  ULDC.64 UR4, c[0x0][0x5c0] ;  /* 0x0001700000047ab9 */ /* 0x000fc60000000a00 */
[----:B------:R-:W3:Y:S04]  /*12520*/  LDL.LU R8, [R1+0x5c] ;  /* 0x00005c0001087983 */ /* 0x000ee80000300800 */
[----:B------:R-:W4:Y:S04]  /*12530*/  LDL.LU R9, [R1+0x60] ;  /* 0x0000600001097983 */ /* 0x000f280000300800 */
[----:B------:R-:W5:Y:S04]  /*12540*/  LDL.LU R235, [R1+0x88] ;  /* 0x0000880001eb7983 */ /* 0x000f680000300800 */
        /* <DEDUP_REMOVED lines=92> */
[----:B------:R-:W5:Y:S01]  /*12b10*/  LDL.LU R12, [R1+0x1fc] ;  /* 0x0001fc00010c7983 */ /* 0x000f620000300800 */
[----:B------:R-:W-:-:S03]  /*12b20*/  LEA R4, P0, R6, UR4, 0x2 ;  /* 0x0000000406047c11 */ /* 0x000fc6000f8010ff */
[----:B------:R-:W3:Y:S01]  /*12b30*/  LDL.LU R7, [R1+0x4] ;  /* 0x0000040001077983 */ /* 0x000ee20000300800 */
[----:B------:R-:W-:Y:S02]  /*12b40*/  LEA.HI.X R5, R6, UR5, R10, 0x2, P0 ;  /* 0x0000000506057c11 */ /* 0x000fe400080f140a */
[----:B------:R-:W-:Y:S01]  /*12b50*/  ISETP.GT.AND P0, PT, R0, 0x1, P3 ;  /* 0x000000010000780c */ /* 0x000fe20001f04270 */
[-C--:B--2---:R-:W-:Y:S01]  /*12b60*/  FMUL R3, R3, R2.reuse ;  /* 0x0000000203037220 */ /* 0x084fe20000400000 */
[----:B------:R-:W2:Y:S04]  /*12b70*/  LDL.LU R10, [R1+0x84] ;  /* 0x00008400010a7983 */ /* 0x000ea80000300800 */
[----:B------:R3:W-:Y:S02]  /*12b80*/  @P1 STG.E desc[UR36][R4.64], R3 ;  /* 0x0000000304001986 */ /* 0x0007e4000c101924 */
[----:B---3--:R-:W-:-:S05]  /*12b90*/  FMUL R3, R7, R2 ;  /* 0x0000000207037220 */ /* 0x008fca0000400000 */
[----:B------:R0:W-:Y:S04]  /*12ba0*/  @P0 STG.E desc[UR36][R4.64+0x4], R3 ;  /* 0x0000040304000986 */ /* 0x0001e8000c101924 */
[----:B0-----:R-:W3:Y:S01]  /*12bb0*/  LDL.LU R3, [R1+0x8] ;  /* 0x0000080001037983 */ /* 0x001ee20000300800 */
[----:B------:R-:W-:Y:S01]  /*12bc0*/  ISETP.GT.AND P2, PT, R17, 0x8, PT ;  /* 0x000000081100780c */ /* 0x000fe20003f44270 */
[----:B------:R-:W-:-:S03]  /*12bd0*/  USHF.L.U32 UR5, UR8, 0x5, URZ ;  /* 0x0000000508057899 */ /* 0x000fc6000800063f */
[----:B------:R-:W-:Y:S01]  /*12be0*/  ISETP.GT.AND P0, PT, R0, RZ, P2 ;  /* 0x000000ff0000720c */ /* 0x000fe20001704270 */
[----:B------:R-:W-:Y:S02]  /*12bf0*/  USHF.L.U64.HI UR4, UR8, 0x5, UR9 ;  /* 0x0000000508047899 */ /* 0x000fe40008010209 */
[----:B------:R-:W-:-:S04]  /*12c00*/  IADD3 R6, P1, R4, UR5, RZ ;  /* 0x0000000504067c10 */ /* 0x000fc8000ff3e0ff */
[----:B------:R-:W-:Y:S01]  /*12c10*/  IADD3.X R7, R5, UR4, RZ, P1, !PT ;  /* 0x0000000405077c10 */ /* 0x000fe20008ffe4ff */
[----:B---3--:R-:W-:-:S05]  /*12c20*/  FMUL R3, R3, R2 ;  /* 0x0000000203037220 */ /* 0x008fca0000400000 */
[----:B------:R0:W-:Y:S04]  /*12c30*/  @P0 STG.E desc[UR36][R6.64], R3 ;  /* 0x0000000306000986 */ /* 0x0001e8000c101924 */
[----:B0-----:R-:W3:Y:S01]  /*12c40*/  LDL.LU R3, [R1+0xc] ;  /* 0x00000c0001037983 */ /* 0x001ee20000300800 */
[----:B------:R-:W-:Y:S01]  /*12c50*/  ISETP.GT.AND P0, PT, R0, 0x1, P2 ;  /* 0x000000010000780c */ /* 0x000fe20001704270 */
[----:B---3--:R-:W-:-:S12]  /*12c60*/  FMUL R3, R3, R2 ;  /* 0x0000000203037220 */ /* 0x008fd80000400000 */
        /* <DEDUP_REMOVED lines=74> */
[C---:B------:R-:W-:Y:S02]  /*13110*/  ISETP.GT.AND P4, PT, R0.reuse, 0x28, P2 ;  /* 0x000000280000780c */ /* 0x040fe40001784270 */
[----:B------:R-:W-:Y:S01]  /*13120*/  ISETP.GT.AND P5, PT, R0, 0x29, P2 ;  /* 0x000000290000780c */ /* 0x000fe200017a4270 */
[-C--:B------:R-:W-:Y:S01]  /*13130*/  FMUL R8, R8, R2.reuse ;  /* 0x0000000208087220 */ /* 0x080fe20000400000 */
[----:B---3--:R-:W-:-:S09]  /*13140*/  FMUL R3, R3, R2 ;  /* 0x0000000203037220 */ /* 0x008fd20000400000 */
[----:B------:R0:W-:Y:S04]  /*13150*/  @P4 STG.E desc[UR36][R6.64+0xa0], R3 ;  /* 0x0000a00306004986 */ /* 0x0001e8000c101924 */
[----:B------:R1:W-:Y:S04]  /*13160*/  @P5 STG.E desc[UR36][R6.64+0xa4], R8 ;  /* 0x0000a40806005986 */ /* 0x0003e8000c101924 */
[----:B0-----:R-:W3:Y:S04]  /*13170*/  LDL.LU R3, [R1+0x64] ;  /* 0x0000640001037983 */ /* 0x001ee80000300800 */
[----:B-1----:R-:W5:Y:S01]  /*13180*/  LDL.LU R8, [R1+0x68] ;  /* 0x0000680001087983 */ /* 0x002f620000300800 */
[----:B------:R-:W-:-:S02]  /*13190*/  ISETP.GT.AND P6, PT, R0, 0x30, P3 ;  /* 0x000000300000780c */ /* 0x000fc40001fc4270 */
[C---:B------:R-:W-:Y:S02]  /*131a0*/  ISETP.GT.AND P0, PT, R0.reuse, 0x31, P3 ;  /* 0x000000310000780c */ /* 0x040fe40001f04270 */
[----:B------:R-:W-:Y:S01]  /*131b0*/  ISETP.GT.AND P1, PT, R0, 0x30, P2 ;  /* 0x000000300000780c */ /* 0x000fe20001724270 */
[----:B----4-:R-:W-:-:S08]  /*131c0*/  FMUL R9, R9, R2 ;  /* 0x0000000209097220 */ /* 0x010fd00000400000 */
[----:B------:R0:W-:Y:S04]  /*131d0*/  @P6 STG.E desc[UR36][R4.64+0xc0], R9 ;  /* 0x0000c00904006986 */ /* 0x0001e8000c101924 */
[----:B0-----:R-:W4:Y:S01]  /*131e0*/  LDL.LU R9, [R1+0x74] ;  /* 0x0000740001097983 */ /* 0x001f220000300800 */
[-C--:B---3--:R-:W-:Y:S01]  /*131f0*/  FMUL R3, R3, R2.reuse ;  /* 0x0000000203037220 */ /* 0x088fe20000400000 */
[----:B-----5:R-:W-:-:S04]  /*13200*/  FMUL R8, R8, R2 ;  /* 0x0000000208087220 */ /* 0x020fc80000400000 */
[----:B------:R0:W-:Y:S04]  /*13210*/  @P0 STG.E desc[UR36][R4.64+0xc4], R3 ;  /* 0x0000c40304000986 */ /* 0x0001e8000c101924 */
[----:B------:R1:W-:Y:S04]  /*13220*/  @P1 STG.E desc[UR36][R6.64+0xc0], R8 ;  /* 0x0000c00806001986 */ /* 0x0003e8000c101924 */
[----:B0-----:R-:W3:Y:S04]  /*13230*/  LDL.LU R3, [R1+0x6c] ;  /* 0x00006c0001037983 */ /* 0x001ee80000300800 */
[----:B-1----:R-:W5:Y:S01]  /*13240*/  LDL.LU R8, [R1+0x70] ;  /* 0x0000700001087983 */ /* 0x002f620000300800 */
[----:B------:R-:W-:-:S02]  /*13250*/  ISETP.GT.AND P4, PT, R0, 0x31, P2 ;  /* 0x000000310000780c */ /* 0x000fc40001784270 */
[C---:B------:R-:W-:Y:S02]  /*13260*/  ISETP.GT.AND P5, PT, R0.reuse, 0x38, P3 ;  /* 0x000000380000780c */ /* 0x040fe40001fa4270 */
[----:B------:R-:W-:Y:S01]  /*13270*/  ISETP.GT.AND P6, PT, R0, 0x39, P3 ;  /* 0x000000390000780c */ /* 0x000fe20001fc4270 */
[-C--:B----4-:R-:W-:Y:S01]  /*13280*/  FMUL R9, R9, R2.reuse ;  /* 0x0000000209097220 */ /* 0x090fe20000400000 */
[-C--:B---3--:R-:W-:Y:S01]  /*13290*/  FMUL R3, R3, R2.reuse ;  /* 0x0000000203037220 */ /* 0x088fe20000400000 */
[----:B-----5:R-:W-:-:S06]  /*132a0*/  FMUL R8, R8, R2 ;  /* 0x0000000208087220 */ /* 0x020fcc0000400000 */
[----:B------:R0:W-:Y:S04]  /*132b0*/  @P4 STG.E desc[UR36][R6.64+0xc4], R3 ;  /* 0x0000c40306004986 */ /* 0x0001e8000c101924 */
[----:B------:R1:W-:Y:S04]  /*132c0*/  @P5 STG.E desc[UR36][R4.64+0xe0], R8 ;  /* 0x0000e00804005986 */ /* 0x0003e8000c101924 */
[----:B0-----:R-:W3:Y:S04]  /*132d0*/  LDL.LU R3, [R1+0x78] ;  /* 0x0000780001037983 */ /* 0x001ee80000300800 */
[----:B-1----:R-:W4:Y:S04]  /*132e0*/  LDL.LU R8, [R1+0x7c] ;  /* 0x00007c0001087983 */ /* 0x002f280000300800 */
[----:B------:R0:W-:Y:S04]  /*132f0*/  @P6 STG.E desc[UR36][R4.64+0xe4], R9 ;  /* 0x0000e40904006986 */ /* 0x0001e8000c101924 */
[----:B0-----:R-:W5:Y:S01]  /*13300*/  LDL.LU R9, [R1+0x80] ;  /* 0x0000800001097983 */ /* 0x001f620000300800 */
[----:B------:R-:W-:-:S02]  /*13310*/  ISETP.GT.AND P0, PT, R0, 0x38, P2 ;  /* 0x000000380000780c */ /* 0x000fc40001704270 */
[C---:B------:R-:W-:Y:S02]  /*13320*/  ISETP.GT.AND P1, PT, R0.reuse, 0x39, P2 ;  /* 0x000000390000780c */ /* 0x040fe40001724270 */
[C---:B------:R-:W-:Y:S02]  /*13330*/  ISETP.GT.AND P4, PT, R0.reuse, 0x40, P3 ;  /* 0x000000400000780c */ /* 0x040fe40001f84270 */
[C---:B------:R-:W-:Y:S02]  /*13340*/  ISETP.GT.AND P5, PT, R0.reuse, 0x41, P3 ;  /* 0x000000410000780c */ /* 0x040fe40001fa4270 */
[----:B------:R-:W-:Y:S01]  /*13350*/  ISETP.GT.AND P6, PT, R0, 0x40, P2 ;  /* 0x000000400000780c */ /* 0x000fe200017c4270 */
[-C--:B------:R-:W-:Y:S01]  /*13360*/  FMUL R11, R11, R2.reuse ;  /* 0x000000020b0b7220 */ /* 0x080fe20000400000 */
[-C--:B------:R-:W-:Y:S01]  /*13370*/  FMUL R13, R13, R2.reuse ;  /* 0x000000020d0d7220 */ /* 0x080fe20000400000 */
[-C--:B------:R-:W-:Y:S01]  /*13380*/  FMUL R15, R15, R2.reuse ;  /* 0x000000020f0f7220 */ /* 0x080fe20000400000 */
[-C--:B---3--:R-:W-:Y:S01]  /*13390*/  FMUL R3, R3, R2.reuse ;  /* 0x0000000203037220 */ /* 0x088fe20000400000 */
[----:B----4-:R-:W-:-:S04]  /*133a0*/  FMUL R8, R8, R2 ;  /* 0x0000000208087220 */ /* 0x010fc80000400000 */
[----:B------:R2:W-:Y:S04]  /*133b0*/  @P0 STG.E desc[UR36][R6.64+0xe0], R3 ;  /* 0x0000e00306000986 */ /* 0x0005e8000c101924 */
[----:B------:R5:W-:Y:S01]  /*133c0*/  @P1 STG.E desc[UR36][R6.64+0xe4], R8 ;  /* 0x0000e40806001986 */ /* 0x000be2000c101924 */
[C---:B------:R-:W-:Y:S02]  /*133d0*/  ISETP.GT.AND P0, PT, R0.reuse, 0x41, P2 ;  /* 0x000000410000780c */ /* 0x040fe40001704270 */
[----:B------:R-:W-:Y:S01]  /*133e0*/  ISETP.GT.AND P1, PT, R0, 0x48, P3 ;  /* 0x000000480000780c */ /* 0x000fe20001f24270 */
[-C--:B--2---:R-:W-:Y:S01]  /*133f0*/  FMUL R3, R10, R2.reuse ;  /* 0x000000020a037220 */ /* 0x084fe20000400000 */
[-C--:B-----5:R-:W-:Y:S01]  /*13400*/  FMUL R8, R9, R2.reuse ;  /* 0x0000000209087220 */ /* 0x0a0fe20000400000 */
[----:B------:R-:W-:-:S04]  /*13410*/  FMUL R9, R235, R2 ;  /* 0x00000002eb097220 */ /* 0x000fc80000400000 */
[----:B------:R-:W-:Y:S01]  /*13420*/  @P4 STG.E desc[UR36][R4.64+0x100], R8 ;  /* 0x0001000804004986 */ /* 0x000fe2000c101924 */
[----:B------:R-:W-:-:S03]  /*13430*/  ISETP.GT.AND P4, PT, R0, 0x49, P3 ;  /* 0x000000490000780c */ /* 0x000fc60001f84270 */
[----:B------:R0:W-:Y:S01]  /*13440*/  @P5 STG.E desc[UR36][R4.64+0x104], R3 ;  /* 0x0001040304005986 */ /* 0x0001e2000c101924 */
[----:B------:R-:W-:-:S03]  /*13450*/  ISETP.GT.AND P5, PT, R0, 0x48, P2 ;  /* 0x000000480000780c */ /* 0x000fc600017a4270 */
[----:B------:R1:W-:Y:S01]  /*13460*/  @P6 STG.E desc[UR36][R6.64+0x100], R9 ;  /* 0x0001000906006986 */ /* 0x0003e2000c101924 */
[----:B------:R-:W-:-:S03]  /*13470*/  ISETP.GT.AND P6, PT, R0, 0x49, P2 ;  /* 0x000000490000780c */ /* 0x000fc600017c4270 */
[----:B------:R2:W-:Y:S01]  /*13480*/  @P0 STG.E desc[UR36][R6.64+0x104], R11 ;  /* 0x0001040b06000986 */ /* 0x0005e2000c101924 */
[----:B0-----:R-:W-:-:S03]  /*13490*/  FMUL R3, R234, R2 ;  /* 0x00000002ea037220 */ /* 0x001fc60000400000 */
[----:B------:R0:W-:Y:S01]  /*134a0*/  @P1 STG.E desc[UR36][R4.64+0x120], R13 ;  /* 0x0001200d04001986 */ /* 0x0001e2000c101924 */
[C---:B------:R-:W-:Y:S01]  /*134b0*/  ISETP.GT.AND P0, PT, R0.reuse, 0x50, P3 ;  /* 0x000000500000780c */ /* 0x040fe20001f04270 */
[----:B-1----:R-:W-:Y:S01]  /*134c0*/  FMUL R9, R233, R2 ;  /* 0x00000002e9097220 */ /* 0x002fe20000400000 */
[C---:B------:R-:W-:Y:S01]  /*134d0*/  ISETP.GT.AND P1, PT, R0.reuse, 0x51, P3 ;  /* 0x000000510000780c */ /* 0x040fe20001f24270 */
[----:B------:R1:W-:Y:S01]  /*134e0*/  @P4 STG.E desc[UR36][R4.64+0x124], R3 ;  /* 0x0001240304004986 */ /* 0x0003e2000c101924 */
[----:B------:R-:W-:-:S03]  /*134f0*/  ISETP.GT.AND P4, PT, R0, 0x50, P2 ;  /* 0x000000500000780c */ /* 0x000fc60001784270 */
[----:B------:R3:W-:Y:S01]  /*13500*/  @P5 STG.E desc[UR36][R6.64+0x120], R9 ;  /* 0x0001200906005986 */ /* 0x0007e2000c101924 */
[----:B------:R-:W-:-:S03]  /*13510*/  ISETP.GT.AND P5, PT, R0, 0x51, P2 ;  /* 0x000000510000780c */ /* 0x000fc600017a4270 */
[----:B------:R4:W-:Y:S01]  /*13520*/  @P6 STG.E desc[UR36][R6.64+0x124], R15 ;  /* 0x0001240f06006986 */ /* 0x0009e2000c101924 */
[----:B------:R-:W-:Y:S01]  /*13530*/  ISETP.GT.AND P6, PT, R0, 0x58, P3 ;  /* 0x000000580000780c */ /* 0x000fe20001fc4270 */
[-C--:B--2---:R-:W-:Y:S01]  /*13540*/  FMUL R11, R232, R2.reuse ;  /* 0x00000002e80b7220 */ /* 0x084fe20000400000 */
[-C--:B0-----:R-:W-:Y:S01]  /*13550*/  FMUL R13, R231, R2.reuse ;  /* 0x00000002e70d7220 */ /* 0x081fe20000400000 */
[----:B-1----:R-:W-:-:S03]  /*13560*/  FMUL R3, R230, R2 ;  /* 0x00000002e6037220 */ /* 0x002fc60000400000 */
[----:B------:R0:W-:Y:S01]  /*13570*/  @P0 STG.E desc[UR36][R4.64+0x140], R11 ;  /* 0x0001400b04000986 */ /* 0x0001e2000c101924 */
[-C--:B---3--:R-:W-:Y:S01]  /*13580*/  FMUL R9, R229, R2.reuse ;  /* 0x00000002e5097220 */ /* 0x088fe20000400000 */
[----:B------:R-:W-:Y:S02]  /*13590*/  ISETP.GT.AND P0, PT, R0, 0x59, P3 ;  /* 0x000000590000780c */ /* 0x000fe40001f04270 */
[----:B------:R1:W-:Y:S01]  /*135a0*/  @P1 STG.E desc[UR36][R4.64+0x144], R13 ;  /* 0x0001440d04001986 */ /* 0x0003e2000c101924 */
[----:B----4-:R-:W-:Y:S01]  /*135b0*/  FMUL R15, R228, R2 ;  /* 0x00000002e40f7220 */ /* 0x010fe20000400000 */
[C---:B------:R-:W-:Y:S02]  /*135c0*/  ISETP.GT.AND P1, PT, R0.reuse, 0x58, P2 ;  /* 0x000000580000780c */ /* 0x040fe40001724270 */
[----:B------:R2:W-:Y:S01]  /*135d0*/  @P4 STG.E desc[UR36][R6.64+0x140], R3 ;  /* 0x0001400306004986 */ /* 0x0005e2000c101924 */
[----:B------:R-:W-:-:S03]  /*135e0*/  ISETP.GT.AND P4, PT, R0, 0x59, P2 ;  /* 0x000000590000780c */ /* 0x000fc60001784270 */
[----:B------:R3:W-:Y:S01]  /*135f0*/  @P5 STG.E desc[UR36][R6.64+0x144], R9 ;  /* 0x0001440906005986 */ /* 0x0007e2000c101924 */
[----:B------:R-:W-:-:S03]  /*13600*/  ISETP.GT.AND P5, PT, R0, 0x60, P3 ;  /* 0x000000600000780c */ /* 0x000fc60001fa4270 */
[----:B------:R4:W-:Y:S01]  /*13610*/  @P6 STG.E desc[UR36][R4.64+0x160], R15 ;  /* 0x0001600f04006986 */ /* 0x0009e2000c101924 */
[----:B------:R-:W-:Y:S01]  /*13620*/  ISETP.GT.AND P6, PT, R0, 0x61, P3 ;  /* 0x000000610000780c */ /* 0x000fe20001fc4270 */
[-C--:B0-----:R-:W-:Y:S01]  /*13630*/  FMUL R11, R227, R2.reuse ;  /* 0x00000002e30b7220 */ /* 0x081fe20000400000 */
[-C--:B-1----:R-:W-:Y:S01]  /*13640*/  FMUL R13, R226, R2.reuse ;  /* 0x00000002e20d7220 */ /* 0x082fe20000400000 */
[----:B--2---:R-:W-:-:S03]  /*13650*/  FMUL R3, R225, R2 ;  /* 0x00000002e1037220 */ /* 0x004fc60000400000 */
[----:B------:R0:W-:Y:S01]  /*13660*/  @P0 STG.E desc[UR36][R4.64+0x164], R11 ;  /* 0x0001640b04000986 */ /* 0x0001e2000c101924 */
[-C--:B---3--:R-:W-:Y:S01]  /*13670*/  FMUL R9, R224, R2.reuse ;  /* 0x00000002e0097220 */ /* 0x088fe20000400000 */
[C---:B------:R-:W-:Y:S02]  /*13680*/  ISETP.GT.AND P0, PT, R0.reuse, 0x60, P2 ;  /* 0x000000600000780c */ /* 0x040fe40001704270 */
        /* <DEDUP_REMOVED lines=217> */
[----:B------:R-:W-:Y:S01]  /*14420*/  @P6 STG.E desc[UR36][R6.64+0x3a4], R15 ;  /* 0x0003a40f06006986 */ /* 0x000fe2000c101924 */
[C---:B------:R-:W-:Y:S01]  /*14430*/  ISETP.GT.AND P6, PT, R0.reuse, 0xf8, P3 ;  /* 0x000000f80000780c */ /* 0x040fe20001fc4270 */
[-C--:B0-----:R-:W-:Y:S01]  /*14440*/  FMUL R11, R23, R2.reuse ;  /* 0x00000002170b7220 */ /* 0x081fe20000400000 */
[----:B------:R-:W-:Y:S01]  /*14450*/  ISETP.GT.AND P3, PT, R0, 0xf9, P3 ;  /* 0x000000f90000780c */ /* 0x000fe20001f64270 */
[-C--:B-1----:R-:W-:Y:S01]  /*14460*/  FMUL R13, R22, R2.reuse ;  /* 0x00000002160d7220 */ /* 0x082fe20000400000 */
[-C--:B--2---:R-:W-:Y:S02]  /*14470*/  FMUL R3, R21, R2.reuse ;  /* 0x0000000215037220 */ /* 0x084fe40000400000 */
[----:B------:R0:W-:Y:S01]  /*14480*/  @P0 STG.E desc[UR36][R4.64+0x3c0], R11 ;  /* 0x0003c00b04000986 */ /* 0x0001e2000c101924 */
[----:B---3--:R-:W-:-:S03]  /*14490*/  FMUL R9, R20, R2 ;  /* 0x0000000214097220 */ /* 0x008fc60000400000 */
[----:B------:R1:W-:Y:S04]  /*144a0*/  @P1 STG.E desc[UR36][R4.64+0x3c4], R13 ;  /* 0x0003c40d04001986 */ /* 0x0003e8000c101924 */
[----:B------:R2:W-:Y:S01]  /*144b0*/  @P4 STG.E desc[UR36][R6.64+0x3c0], R3 ;  /* 0x0003c00306004986 */ /* 0x0005e2000c101924 */
[----:B------:R-:W-:Y:S01]  /*144c0*/  ISETP.GT.AND P4, PT, R0, 0xf8, P2 ;  /* 0x000000f80000780c */ /* 0x000fe20001784270 */
[----:B0-----:R-:W-:Y:S02]  /*144d0*/  FMUL R11, R19, R2 ;  /* 0x00000002130b7220 */ /* 0x001fe40000400000 */
[----:B------:R-:W-:Y:S01]  /*144e0*/  @P5 STG.E desc[UR36][R6.64+0x3c4], R9 ;  /* 0x0003c40906005986 */ /* 0x000fe2000c101924 */
[----:B------:R-:W-:Y:S01]  /*144f0*/  USHF.L.U32 UR12, UR8, 0x9, URZ ;  /* 0x00000009080c7899 */ /* 0x000fe2000800063f */
[----:B------:R-:W-:Y:S01]  /*14500*/  @P3 MOV R10, R4 ;  /* 0x00000004000a3202 */ /* 0x000fe20000000f00 */
[-C--:B-1----:R-:W-:Y:S01]  /*14510*/  FMUL R13, R18, R2.reuse ;  /* 0x00000002120d7220 */ /* 0x082fe20000400000 */
[----:B------:R0:W-:Y:S01]  /*14520*/  @P6 STG.E desc[UR36][R4.64+0x3e0], R11 ;  /* 0x0003e00b04006986 */ /* 0x0001e2000c101924 */
[----:B------:R-:W-:Y:S01]  /*14530*/  ISETP.GT.AND P1, PT, R17, 0x80, PT ;  /* 0x000000801100780c */ /* 0x000fe20003f24270 */
[----:B------:R-:W-:Y:S01]  /*14540*/  USHF.L.U64.HI UR11, UR8, 0x9, UR9 ;  /* 0x00000009080b7899 */ /* 0x000fe20008010209 */
[----:B------:R-:W-:Y:S01]  /*14550*/  ISETP.GT.AND P2, PT, R0, 0xf9, P2 ;  /* 0x000000f90000780c */ /* 0x000fe20001744270 */
[----:B--2---:R-:W-:Y:S01]  /*14560*/  FMUL R3, R14, R2 ;  /* 0x000000020e037220 */ /* 0x004fe20000400000 */
[----:B0-----:R-:W-:Y:S01]  /*14570*/  @P3 IMAD.MOV.U32 R11, RZ, RZ, R5 ;  /* 0x000000ffff0b3224 */ /* 0x001fe200078e0005 */
[----:B------:R-:W-:-:S04]  /*14580*/  MOV R9, UR12 ;  /* 0x0000000c00097c02 */ /* 0x000fc80008000f00 */
[----:B------:R0:W-:Y:S01]  /*14590*/  @P3 STG.E desc[UR36][R10.64+0x3e4], R13 ;  /* 0x0003e40d0a003986 */ /* 0x0001e2000c101924 */
[----:B------:R-:W-:Y:S02]  /*145a0*/  ISETP.GT.AND P3, PT, R0, RZ, P1 ;  /* 0x000000ff0000720c */ /* 0x000fe40000f64270 */
[----:B------:R-:W-:Y:S01]  /*145b0*/  ISETP.GT.AND P0, PT, R17, 0x88, PT ;  /* 0x000000881100780c */ /* 0x000fe20003f04270 */
[----:B------:R1:W-:Y:S01]  /*145c0*/  @P4 STG.E desc[UR36][R6.64+0x3e0], R3 ;  /* 0x0003e00306004986 */ /* 0x0003e2000c101924 */
[----:B------:R-:W-:Y:S01]  /*145d0*/  MOV R17, UR11 ;  /* 0x0000000b00117c02 */ /* 0x000fe20008000f00 */
[-C--:B------:R-:W-:Y:S01]  /*145e0*/  FMUL R15, R12, R2.reuse ;  /* 0x000000020c0f7220 */ /* 0x080fe20000400000 */
[C---:B------:R-:W-:Y:S02]  /*145f0*/  IADD3 R8, P5, P6, R4.reuse, UR5, R9 ;  /* 0x0000000504087c10 */ /* 0x040fe4000febe009 */
[----:B------:R-:W-:Y:S02]  /*14600*/  IADD3 R4, P4, R4, UR12, RZ ;  /* 0x0000000c04047c10 */ /* 0x000fe4000ff9e0ff */
[C---:B------:R-:W-:Y:S01]  /*14610*/  IADD3.X R9, R5.reuse, UR4, R17, P5, P6 ;  /* 0x0000000405097c10 */ /* 0x040fe2000afec411 */
[----:B0-----:R-:W-:Y:S01]  /*14620*/  FMUL R13, R24, R2 ;  /* 0x00000002180d7220 */ /* 0x001fe20000400000 */
[----:B------:R-:W-:Y:S01]  /*14630*/  ISETP.GT.AND P5, PT, R0, 0x1, P1 ;  /* 0x000000010000780c */ /* 0x000fe20000fa4270 */
[----:B------:R0:W-:Y:S01]  /*14640*/  @P2 STG.E desc[UR36][R6.64+0x3e4], R15 ;  /* 0x0003e40f06002986 */ /* 0x0001e2000c101924 */
[----:B------:R-:W-:-:S02]  /*14650*/  IADD3.X R5, R5, UR11, RZ, P4, !PT ;  /* 0x0000000b05057c10 */ /* 0x000fc4000a7fe4ff */
[C---:B------:R-:W-:Y:S02]  /*14660*/  ISETP.GT.AND P2, PT, R0.reuse, RZ, P0 ;  /* 0x000000ff0000720c */ /* 0x040fe40000744270 */
[----:B------:R-:W-:Y:S01]  /*14670*/  ISETP.GT.AND P4, PT, R0, 0x1, P0 ;  /* 0x000000010000780c */ /* 0x000fe20000784270 */
[----:B------:R2:W-:Y:S01]  /*14680*/  @P3 STG.E desc[UR36][R4.64], R13 ;  /* 0x0000000d04003986 */ /* 0x0005e2000c101924 */
[----:B------:R-:W-:Y:S02]  /*14690*/  IADD3 R10, P6, R4, UR5, RZ ;  /* 0x00000005040a7c10 */ /* 0x000fe4000ffde0ff */
[----:B------:R-:W-:Y:S01]  /*146a0*/  ISETP.GT.AND P3, PT, R0, 0x8, P1 ;  /* 0x000000080000780c */ /* 0x000fe20000f64270 */
[-C--:B------:R-:W-:Y:S01]  /*146b0*/  FMUL R25, R25, R2.reuse ;  /* 0x0000000219197220 */ /* 0x080fe20000400000 */
[----:B------:R-:W-:Y:S01]  /*146c0*/  IADD3.X R11, R5, UR4, RZ, P6, !PT ;  /* 0x00000004050b7c10 */ /* 0x000fe2000b7fe4ff */
[-C--:B-1----:R-:W-:Y:S01]  /*146d0*/  FMUL R3, R26, R2.reuse ;  /* 0x000000021a037220 */ /* 0x082fe20000400000 */
[-C--:B------:R-:W-:Y:S01]  /*146e0*/  FMUL R27, R27, R2.reuse ;  /* 0x000000021b1b7220 */ /* 0x080fe20000400000 */
[----:B0-----:R-:W-:Y:S01]  /*146f0*/  FMUL R15, R28, R2 ;  /* 0x000000021c0f7220 */ /* 0x001fe20000400000 */
[----:B------:R-:W-:Y:S01]  /*14700*/  @P5 STG.E desc[UR36][R4.64+0x4], R25 ;  /* 0x0000041904005986 */ /* 0x000fe2000c101924 */
[----:B------:R-:W-:-:S03]  /*14710*/  ISETP.GT.AND P5, PT, R0, 0x9, P1 ;  /* 0x000000090000780c */ /* 0x000fc60000fa4270 */
[----:B------:R0:W-:Y:S01]  /*14720*/  @P2 STG.E desc[UR36][R10.64], R3 ;  /* 0x000000030a002986 */ /* 0x0001e2000c101924 */
[----:B------:R-:W-:-:S03]  /*14730*/  ISETP.GT.AND P2, PT, R0, 0x8, P0 ;  /* 0x000000080000780c */ /* 0x000fc60000744270 */
[----:B------:R1:W-:Y:S01]  /*14740*/  @P4 STG.E desc[UR36][R10.64+0x4], R27 ;  /* 0x0000041b0a004986 */ /* 0x0003e2000c101924 */
[----:B------:R-:W-:-:S03]  /*14750*/  FMUL R29, R29, R2 ;  /* 0x000000021d1d7220 */ /* 0x000fc60000400000 */
[----:B------:R-:W-:Y:S01]  /*14760*/  @P3 STG.E desc[UR36][R4.64+0x20], R15 ;  /* 0x0000200f04003986 */ /* 0x000fe2000c101924 */
[----:B------:R-:W-:Y:S01]  /*14770*/  IADD3 R6, P3, R4, UR5, RZ ;  /* 0x0000000504067c10 */ /* 0x000fe2000ff7e0ff */
[----:B--2---:R-:W-:Y:S01]  /*14780*/  FMUL R13, R30, R2 ;  /* 0x000000021e0d7220 */ /* 0x004fe20000400000 */
[C---:B------:R-:W-:Y:S02]  /*14790*/  ISETP.GT.AND P6, PT, R0.reuse, 0x10, P0 ;  /* 0x000000100000780c */ /* 0x040fe400007c4270 */
[----:B------:R-:W-:Y:S01]  /*147a0*/  IADD3.X R7, R5, UR4, RZ, P3, !PT ;  /* 0x0000000405077c10 */ /* 0x000fe20009ffe4ff */
[----:B------:R-:W-:Y:S01]  /*147b0*/  @P5 STG.E desc[UR36][R4.64+0x24], R29 ;  /* 0x0000241d04005986 */ /* 0x000fe2000c101924 */
[C---:B------:R-:W-:Y:S02]  /*147c0*/  ISETP.GT.AND P4, PT, R0.reuse, 0x9, P0 ;  /* 0x000000090000780c */ /* 0x040fe40000784270 */
[C---:B------:R-:W-:Y:S01]  /*147d0*/  ISETP.GT.AND P3, PT, R0.reuse, 0x10, P1 ;  /* 0x000000100000780c */ /* 0x040fe20000f64270 */
[----:B------:R2:W-:Y:S01]  /*147e0*/  @P2 STG.E desc[UR36][R6.64+0x20], R13 ;  /* 0x0000200d06002986 */ /* 0x0005e2000c101924 */
[----:B------:R-:W-:-:S02]  /*147f0*/  ISETP.GT.AND P5, PT, R0, 0x11, P1 ;  /* 0x000000110000780c */ /* 0x000fc40000fa4270 */
[----:B------:R-:W-:Y:S01]  /*14800*/  ISETP.GT.AND P2, PT, R0, 0x11, P0 ;  /* 0x000000110000780c */ /* 0x000fe20000744270 */
[-C--:B------:R-:W-:Y:S01]  /*14810*/  FMUL R31, R31, R2.reuse ;  /* 0x000000021f1f7220 */ /* 0x080fe20000400000 */
[-C--:B0-----:R-:W-:Y:S01]  /*14820*/  FMUL R3, R32, R2.reuse ;  /* 0x0000000220037220 */ /* 0x081fe20000400000 */
[-C--:B------:R-:W-:Y:S01]  /*14830*/  FMUL R33, R33, R2.reuse ;  /* 0x0000000221217220 */ /* 0x080fe20000400000 */
[-C--:B-1----:R-:W-:Y:S01]  /*14840*/  FMUL R11, R34, R2.reuse ;  /* 0x00000002220b7220 */ /* 0x082fe20000400000 */
[----:B--2---:R-:W-:Y:S01]  /*14850*/  @P6 IMAD.MOV.U32 R6, RZ, RZ, R8 ;  /* 0x000000ffff066224 */ /* 0x004fe200078e0008 */
[----:B------:R-:W-:Y:S01]  /*14860*/  @P6 MOV R7, R9 ;  /* 0x0000000900076202 */ /* 0x000fe20000000f00 */
[----:B------:R-:W-:Y:S01]  /*14870*/  @P4 STG.E desc[UR36][R8.64+0x24], R31 ;  /* 0x0000241f08004986 */ /* 0x000fe2000c101924 */
[----:B------:R-:W-:-:S03]  /*14880*/  FMUL R35, R35, R2 ;  /* 0x0000000223237220 */ /* 0x000fc60000400000 */
[----:B------:R-:W-:Y:S04]  /*14890*/  @P3 STG.E desc[UR36][R4.64+0x40], R3 ;  /* 0x0000400304003986 */ /* 0x000fe8000c101924 */
[----:B------:R-:W-:Y:S01]  /*148a0*/  @P5 STG.E desc[UR36][R4.64+0x44], R33 ;  /* 0x0000442104005986 */ /* 0x000fe2000c101924 */
[----:B------:R-:W-:-:S03]  /*148b0*/  ISETP.GT.AND P5, PT, R0, 0x18, P0 ;  /* 0x000000180000780c */ /* 0x000fc600007a4270 */
[----:B------:R0:W-:Y:S01]  /*148c0*/  @P6 STG.E desc[UR36][R6.64+0x40], R11 ;  /* 0x0000400b06006986 */ /* 0x0001e2000c101924 */
[C---:B------:R-:W-:Y:S02]  /*148d0*/  ISETP.GT.AND P3, PT, R0.reuse, 0x18, P1 ;  /* 0x000000180000780c */ /* 0x040fe40000f64270 */
[----:B------:R-:W-:Y:S02]  /*148e0*/  ISETP.GT.AND P4, PT, R0, 0x19, P1 ;  /* 0x000000190000780c */ /* 0x000fe40000f84270 */
[----:B0-----:R-:W-:Y:S01]  /*148f0*/  @P2 MOV R6, R8 ;  /* 0x0000000800062202 */ /* 0x001fe20000000f00 */
[----:B------:R-:W-:-:S05]  /*14900*/  @P2 IMAD.MOV.U32 R7, RZ, RZ, R9 ;  /* 0x000000ffff072224 */ /* 0x000fca00078e0009 */
[----:B------:R0:W-:Y:S01]  /*14910*/  @P2 STG.E desc[UR36][R6.64+0x44], R35 ;  /* 0x0000442306002986 */ /* 0x0001e2000c101924 */
[----:B------:R-:W-:Y:S01]  /*14920*/  ISETP.GT.AND P2, PT, R0, 0x19, P0 ;  /* 0x000000190000780c */ /* 0x000fe20000744270 */
[-C--:B------:R-:W-:Y:S01]  /*14930*/  FMUL R13, R36, R2.reuse ;  /* 0x00000002240d7220 */ /* 0x080fe20000400000 */
[-C--:B------:R-:W-:Y:S01]  /*14940*/  FMUL R37, R37, R2.reuse ;  /* 0x0000000225257220 */ /* 0x080fe20000400000 */
[----:B------:R-:W-:Y:S01]  /*14950*/  FMUL R3, R38, R2 ;  /* 0x0000000226037220 */ /* 0x000fe20000400000 */
[C---:B------:R-:W-:Y:S02]  /*14960*/  ISETP.GT.AND P6, PT, R0.reuse, 0x21, P1 ;  /* 0x000000210000780c */ /* 0x040fe40000fc4270 */
[----:B------:R-:W-:Y:S01]  /*14970*/  @P3 STG.E desc[UR36][R4.64+0x60], R13 ;  /* 0x0000600d04003986 */ /* 0x000fe2000c101924 */
[----:B0-----:R-:W-:Y:S02]  /*14980*/  @P5 MOV R6, R8 ;  /* 0x0000000800065202 */ /* 0x001fe40000000f00 */
[-C--:B------:R-:W-:Y:S01]  /*14990*/  @P5 MOV R7, R9.reuse ;  /* 0x0000000900075202 */ /* 0x080fe20000000f00 */
[----:B------:R-:W-:Y:S01]  /*149a0*/  @P4 STG.E desc[UR36][R4.64+0x64], R37 ;  /* 0x0000642504004986 */ /* 0x000fe2000c101924 */
[C---:B------:R-:W-:Y:S01]  /*149b0*/  ISETP.GT.AND P3, PT, R0.reuse, 0x20, P1 ;  /* 0x000000200000780c */ /* 0x040fe20000f64270 */
[-C--:B------:R-:W-:Y:S01]  /*149c0*/  FMUL R39, R39, R2.reuse ;  /* 0x0000000227277220 */ /* 0x080fe20000400000 */
[----:B------:R-:W-:Y:S01]  /*149d0*/  ISETP.GT.AND P4, PT, R0, 0x20, P0 ;  /* 0x000000200000780c */ /* 0x000fe20000784270 */
[----:B------:R0:W-:Y:S01]  /*149e0*/  @P5 STG.E desc[UR36][R6.64+0x60], R3 ;  /* 0x0000600306005986 */ /* 0x0001e2000c101924 */
[-C--:B------:R-:W-:Y:S01]  /*149f0*/  FMUL R11, R40, R2.reuse ;  /* 0x00000002280b7220 */ /* 0x080fe20000400000 */
[----:B------:R-:W-:Y:S01]  /*14a00*/  FMUL R41, R41, R2 ;  /* 0x0000000229297220 */ /* 0x000fe20000400000 */
[----:B0-----:R-:W-:Y:S01]  /*14a10*/  @P2 IMAD.MOV.U32 R6, RZ, RZ, R8 ;  /* 0x000000ffff062224 */ /* 0x001fe200078e0008 */
[----:B------:R-:W-:-:S05]  /*14a20*/  @P2 MOV R7, R9 ;  /* 0x0000000900072202 */ /* 0x000fca0000000f00 */
[----:B------:R0:W-:Y:S01]  /*14a30*/  @P2 STG.E desc[UR36][R6.64+0x64], R39 ;  /* 0x0000642706002986 */ /* 0x0001e2000c101924 */
[----:B------:R-:W-:Y:S01]  /*14a40*/  ISETP.GT.AND P2, PT, R0, 0x21, P0 ;  /* 0x000000210000780c */ /* 0x000fe20000744270 */
[----:B------:R-:W-:Y:S01]  /*14a50*/  FMUL R13, R42, R2 ;  /* 0x000000022a0d7220 */ /* 0x000fe20000400000 */
[C---:B------:R-:W-:Y:S01]  /*14a60*/  ISETP.GT.AND P5, PT, R0.reuse, 0x29, P1 ;  /* 0x000000290000780c */ /* 0x040fe20000fa4270 */
[----:B------:R1:W-:Y:S01]  /*14a70*/  @P3 STG.E desc[UR36][R4.64+0x80], R11 ;  /* 0x0000800b04003986 */ /* 0x0003e2000c101924 */
[----:B------:R-:W-:-:S03]  /*14a80*/  ISETP.GT.AND P3, PT, R0, 0x28, P1 ;  /* 0x000000280000780c */ /* 0x000fc60000f64270 */
[----:B------:R-:W-:Y:S01]  /*14a90*/  @P6 STG.E desc[UR36][R4.64+0x84], R41 ;  /* 0x0000842904006986 */ /* 0x000fe2000c101924 */
[C---:B------:R-:W-:Y:S02]  /*14aa0*/  ISETP.GT.AND P6, PT, R0.reuse, 0x28, P0 ;  /* 0x000000280000780c */ /* 0x040fe400007c4270 */
[----:B0-----:R-:W-:Y:S01]  /*14ab0*/  @P4 MOV R6, R8 ;  /* 0x0000000800064202 */ /* 0x001fe20000000f00 */
[----:B------:R-:W-:Y:S02]  /*14ac0*/  @P4 IMAD.MOV.U32 R7, RZ, RZ, R9 ;  /* 0x000000ffff074224 */ /* 0x000fe400078e0009 */
[-C--:B------:R-:W-:Y:S01]  /*14ad0*/  FMUL R43, R43, R2.reuse ;  /* 0x000000022b2b7220 */ /* 0x080fe20000400000 */
[-C--:B------:R-:W-:Y:S02]  /*14ae0*/  FMUL R45, R45, R2.reuse ;  /* 0x000000022d2d7220 */ /* 0x080fe40000400000 */
[----:B------:R0:W-:Y:S01]  /*14af0*/  @P4 STG.E desc[UR36][R6.64+0x80], R13 ;  /* 0x0000800d06004986 */ /* 0x0001e2000c101924 */
[----:B------:R-:W-:Y:S01]  /*14b00*/  ISETP.GT.AND P4, PT, R0, 0x29, P0 ;  /* 0x000000290000780c */ /* 0x000fe20000784270 */
[-C--:B------:R-:W-:Y:S01]  /*14b10*/  FMUL R3, R44, R2.reuse ;  /* 0x000000022c037220 */ /* 0x080fe20000400000 */
[----:B-1----:R-:W-:Y:S01]  /*14b20*/  FMUL R11, R46, R2 ;  /* 0x000000022e0b7220 */ /* 0x002fe20000400000 */
[----:B0-----:R-:W-:-:S02]  /*14b30*/  @P2 MOV R6, R8 ;  /* 0x0000000800062202 */ /* 0x001fc40000000f00 */
[----:B------:R-:W-:-:S05]  /*14b40*/  @P2 MOV R7, R9 ;  /* 0x0000000900072202 */ /* 0x000fca0000000f00 */
[----:B------:R0:W-:Y:S04]  /*14b50*/  @P2 STG.E desc[UR36][R6.64+0x84], R43 ;  /* 0x0000842b06002986 */ /* 0x0001e8000c101924 */
[----:B------:R-:W-:Y:S01]  /*14b60*/  @P5 STG.E desc[UR36][R4.64+0xa4], R45 ;  /* 0x0000a42d04005986 */ /* 0x000fe2000c101924 */
[----:B------:R-:W-:-:S03]  /*14b70*/  ISETP.GT.AND P5, PT, R0, 0x31, P1 ;  /* 0x000000310000780c */ /* 0x000fc60000fa4270 */
[----:B------:R1:W-:Y:S01]  /*14b80*/  @P3 STG.E desc[UR36][R4.64+0xa0], R3 ;  /* 0x0000a00304003986 */ /* 0x0003e2000c101924 */
[C---:B------:R-:W-:Y:S01]  /*14b90*/  ISETP.GT.AND P3, PT, R0.reuse, 0x30, P0 ;  /* 0x000000300000780c */ /* 0x040fe20000764270 */
[----:B0-----:R-:W-:Y:S01]  /*14ba0*/  @P6 IMAD.MOV.U32 R6, RZ, RZ, R8 ;  /* 0x000000ffff066224 */ /* 0x001fe200078e0008 */
[----:B------:R-:W-:Y:S02]  /*14bb0*/  @P6 MOV R7, R9 ;  /* 0x0000000900076202 */ /* 0x000fe40000000f00 */
[C---:B------:R-:W-:Y:S01]  /*14bc0*/  ISETP.GT.AND P2, PT, R0.reuse, 0x30, P1 ;  /* 0x000000300000780c */ /* 0x040fe20000f44270 */
[-C--:B------:R-:W-:Y:S02]  /*14bd0*/  FMUL R47, R47, R2.reuse ;  /* 0x000000022f2f7220 */ /* 0x080fe40000400000 */
[----:B------:R0:W-:Y:S01]  /*14be0*/  @P6 STG.E desc[UR36][R6.64+0xa0], R11 ;  /* 0x0000a00b06006986 */ /* 0x0001e2000c101924 */
[-C--:B------:R-:W-:Y:S01]  /*14bf0*/  FMUL R49, R49, R2.reuse ;  /* 0x0000000231317220 */ /* 0x080fe20000400000 */
[----:B------:R-:W-:Y:S01]  /*14c00*/  ISETP.GT.AND P6, PT, R0, 0x31, P0 ;  /* 0x000000310000780c */ /* 0x000fe200007c4270 */
[-C--:B------:R-:W-:Y:S01]  /*14c10*/  FMUL R13, R48, R2.reuse ;  /* 0x00000002300d7220 */ /* 0x080fe20000400000 */
[----:B-1----:R-:W-:Y:S01]  /*14c20*/  FMUL R3, R50, R2 ;  /* 0x0000000232037220 */ /* 0x002fe20000400000 */
[----:B0-----:R-:W-:Y:S01]  /*14c30*/  @P4 MOV R6, R8 ;  /* 0x0000000800064202 */ /* 0x001fe20000000f00 */
[----:B------:R-:W-:-:S05]  /*14c40*/  @P4 IMAD.MOV.U32 R7, RZ, RZ, R9 ;  /* 0x000000ffff074224 */ /* 0x000fca00078e0009 */
[----:B------:R0:W-:Y:S04]  /*14c50*/  @P4 STG.E desc[UR36][R6.64+0xa4], R47 ;  /* 0x0000a42f06004986 */ /* 0x0001e8000c101924 */
[----:B------:R-:W-:Y:S01]  /*14c60*/  @P5 STG.E desc[UR36][R4.64+0xc4], R49 ;  /* 0x0000c43104005986 */ /* 0x000fe2000c101924 */
[C---:B------:R-:W-:Y:S02]  /*14c70*/  ISETP.GT.AND P5, PT, R0.reuse, 0x38, P0 ;  /* 0x000000380000780c */ /* 0x040fe400007a4270 */
[----:B------:R-:W-:Y:S01]  /*14c80*/  ISETP.GT.AND P4, PT, R0, 0x38, P1 ;  /* 0x000000380000780c */ /* 0x000fe20000f84270 */
[----:B------:R1:W-:Y:S01]  /*14c90*/  @P2 STG.E desc[UR36][R4.64+0xc0], R13 ;  /* 0x0000c00d04002986 */ /* 0x0003e2000c101924 */
[----:B0-----:R-:W-:Y:S02]  /*14ca0*/  @P3 MOV R6, R8 ;  /* 0x0000000800063202 */ /* 0x001fe40000000f00 */
[----:B------:R-:W-:-:S02]  /*14cb0*/  @P3 MOV R7, R9 ;  /* 0x0000000900073202 */ /* 0x000fc40000000f00 */
[C---:B------:R-:W-:Y:S01]  /*14cc0*/  ISETP.GT.AND P2, PT, R0.reuse, 0x39, P1 ;  /* 0x000000390000780c */ /* 0x040fe20000f44270 */
[-C--:B------:R-:W-:Y:S02]  /*14cd0*/  FMUL R51, R51, R2.reuse ;  /* 0x0000000233337220 */ /* 0x080fe40000400000 */
[----:B------:R0:W-:Y:S01]  /*14ce0*/  @P3 STG.E desc[UR36][R6.64+0xc0], R3 ;  /* 0x0000c00306003986 */ /* 0x0001e2000c101924 */
[----:B------:R-:W-:Y:S01]  /*14cf0*/  ISETP.GT.AND P3, PT, R0, 0x39, P0 ;  /* 0x000000390000780c */ /* 0x000fe20000764270 */
[-C--:B------:R-:W-:Y:S01]  /*14d00*/  FMUL R11, R52, R2.reuse ;  /* 0x00000002340b7220 */ /* 0x080fe20000400000 */
[-C--:B------:R-:W-:Y:S01]  /*14d10*/  FMUL R53, R53, R2.reuse ;  /* 0x0000000235357220 */ /* 0x080fe20000400000 */
[----:B-1----:R-:W-:Y:S01]  /*14d20*/  FMUL R13, R54, R2 ;  /* 0x00000002360d7220 */ /* 0x002fe20000400000 */
[----:B0-----:R-:W-:Y:S01]  /*14d30*/  @P6 IMAD.MOV.U32 R6, RZ, RZ, R8 ;  /* 0x000000ffff066224 */ /* 0x001fe200078e0008 */
[----:B------:R-:W-:-:S05]  /*14d40*/  @P6 MOV R7, R9 ;  /* 0x0000000900076202 */ /* 0x000fca0000000f00 */
[----:B------:R0:W-:Y:S01]  /*14d50*/  @P6 STG.E desc[UR36][R6.64+0xc4], R51 ;  /* 0x0000c43306006986 */ /* 0x0001e2000c101924 */
[C---:B------:R-:W-:Y:S01]  /*14d60*/  ISETP.GT.AND P6, PT, R0.reuse, 0x41, P1 ;  /* 0x000000410000780c */ /* 0x040fe20000fc4270 */
[----:B------:R-:W-:Y:S02]  /*14d70*/  FMUL R55, R55, R2 ;  /* 0x0000000237377220 */ /* 0x000fe40000400000 */
[----:B------:R-:W-:Y:S01]  /*14d80*/  @P4 STG.E desc[UR36][R4.64+0xe0], R11 ;  /* 0x0000e00b04004986 */ /* 0x000fe2000c101924 */
[----:B------:R-:W-:-:S03]  /*14d90*/  ISETP.GT.AND P4, PT, R0, 0x40, P1 ;  /* 0x000000400000780c */ /* 0x000fc60000f84270 */
[----:B------:R-:W-:Y:S01]  /*14da0*/  @P2 STG.E desc[UR36][R4.64+0xe4], R53 ;  /* 0x0000e43504002986 */ /* 0x000fe2000c101924 */
[----:B0-----:R-:W-:Y:S01]  /*14db0*/  @P5 MOV R6, R8 ;  /* 0x0000000800065202 */ /* 0x001fe20000000f00 */
[----:B------:R-:W-:Y:S01]  /*14dc0*/  @P5 IMAD.MOV.U32 R7, RZ, RZ, R9 ;  /* 0x000000ffff075224 */ /* 0x000fe200078e0009 */
[----:B------:R-:W-:-:S04]  /*14dd0*/  ISETP.GT.AND P2, PT, R0, 0x40, P0 ;  /* 0x000000400000780c */ /* 0x000fc80000744270 */
[----:B------:R0:W-:Y:S01]  /*14de0*/  @P5 STG.E desc[UR36][R6.64+0xe0], R13 ;  /* 0x0000e00d06005986 */ /* 0x0001e2000c101924 */
[-C--:B------:R-:W-:Y:S01]  /*14df0*/  FMUL R57, R57, R2.reuse ;  /* 0x0000000239397220 */ /* 0x080fe20000400000 */
[----:B------:R-:W-:Y:S01]  /*14e00*/  FMUL R3, R56, R2 ;  /* 0x0000000238037220 */ /* 0x000fe20000400000 */
[----:B0-----:R-:W-:Y:S02]  /*14e10*/  @P3 MOV R6, R8 ;  /* 0x0000000800063202 */ /* 0x001fe40000000f00 */
[----:B------:R-:W-:-:S05]  /*14e20*/  @P3 MOV R7, R9 ;  /* 0x0000000900073202 */ /* 0x000fca0000000f00 */
[----:B------:R0:W-:Y:S01]  /*14e30*/  @P3 STG.E desc[UR36][R6.64+0xe4], R55 ;  /* 0x0000e43706003986 */ /* 0x0001e2000c101924 */
[----:B------:R-:W-:Y:S01]  /*14e40*/  ISETP.GT.AND P3, PT, R0, 0x41, P0 ;  /* 0x000000410000780c */ /* 0x000fe20000764270 */
[----:B------:R-:W-:Y:S02]  /*14e50*/  FMUL R11, R58, R2 ;  /* 0x000000023a0b7220 */ /* 0x000fe40000400000 */
        /* <DEDUP_REMOVED lines=9> */
[----:B------:R-:W-:Y:S01]  /*14ef0*/  ISETP.GT.AND P2, PT, R0, 0x49, P0 ;  /* 0x000000490000780c */ /* 0x000fe20000744270 */
[-C--:B------:R-:W-:Y:S01]  /*14f00*/  FMUL R61, R61, R2.reuse ;  /* 0x000000023d3d7220 */ /* 0x080fe20000400000 */
[-C--:B------:R-:W-:Y:S01]  /*14f10*/  FMUL R13, R60, R2.reuse ;  /* 0x000000023c0d7220 */ /* 0x080fe20000400000 */
[----:B-1----:R-:W-:Y:S01]  /*14f20*/  FMUL R3, R62, R2 ;  /* 0x000000023e037220 */ /* 0x002fe20000400000 */
[----:B0-----:R-:W-:Y:S01]  /*14f30*/  @P3 MOV R6, R8 ;  /* 0x0000000800063202 */ /* 0x001fe20000000f00 */
[----:B------:R-:W-:-:S05]  /*14f40*/  @P3 IMAD.MOV.U32 R7, RZ, RZ, R9 ;  /* 0x000000ffff073224 */ /* 0x000fca00078e0009 */
[----:B------:R0:W-:Y:S01]  /*14f50*/  @P3 STG.E desc[UR36][R6.64+0x104], R59 ;  /* 0x0001043b06003986 */ /* 0x0001e2000c101924 */
[----:B------:R-:W-:-:S03]  /*14f60*/  FMUL R63, R63, R2 ;  /* 0x000000023f3f7220 */ /* 0x000fc60000400000 */
[----:B------:R-:W-:Y:S01]  /*14f70*/  @P4 STG.E desc[UR36][R4.64+0x124], R61 ;  /* 0x0001243d04004986 */ /* 0x000fe2000c101924 */
[----:B------:R-:W-:-:S03]  /*14f80*/  ISETP.GT.AND P4, PT, R0, 0x51, P1 ;  /* 0x000000510000780c */ /* 0x000fc60000f84270 */
[----:B------:R-:W-:Y:S01]  /*14f90*/  @P5 STG.E desc[UR36][R4.64+0x120], R13 ;  /* 0x0001200d04005986 */ /* 0x000fe2000c101924 */
[----:B0-----:R-:W-:Y:S02]  /*14fa0*/  @P6 MOV R6, R8 ;  /* 0x0000000800066202 */ /* 0x001fe40000000f00 */
[----:B------:R-:W-:Y:S02]  /*14fb0*/  @P6 MOV R7, R9 ;  /* 0x0000000900076202 */ /* 0x000fe40000000f00 */
[----:B------:R-:W-:-:S03]  /*14fc0*/  ISETP.GT.AND P5, PT, R0, 0x50, P0 ;  /* 0x000000500000780c */ /* 0x000fc600007a4270 */
[----:B------:R0:W-:Y:S01]  /*14fd0*/  @P6 STG.E desc[UR36][R6.64+0x120], R3 ;  /* 0x0001200306006986 */ /* 0x0001e2000c101924 */
[----:B------:R-:W-:Y:S01]  /*14fe0*/  ISETP.GT.AND P3, PT, R0, 0x50, P1 ;  /* 0x000000500000780c */ /* 0x000fe20000f64270 */
[----:B------:R-:W-:Y:S01]  /*14ff0*/  FMUL R65, R65, R2 ;  /* 0x0000000241417220 */ /* 0x000fe20000400000 */
[----:B0-----:R-:W-:Y:S01]  /*15000*/  @P2 IMAD.MOV.U32 R6, RZ, RZ, R8 ;  /* 0x000000ffff062224 */ /* 0x001fe200078e0008 */
[----:B------:R-:W-:-:S05]  /*15010*/  @P2 MOV R7, R9 ;  /* 0x0000000900072202 */ /* 0x000fca0000000f00 */
[----:B------:R0:W-:Y:S01]  /*15020*/  @P2 STG.E desc[UR36][R6.64+0x124], R63 ;  /* 0x0001243f06002986 */ /* 0x0001e2000c101924 */
[----:B------:R-:W-:Y:S01]  /*15030*/  ISETP.GT.AND P2, PT, R0, 0x51, P0 ;  /* 0x000000510000780c */ /* 0x000fe20000744270 */
[-C--:B------:R-:W-:Y:S02]  /*15040*/  FMUL R11, R64, R2.reuse ;  /* 0x00000002400b7220 */ /* 0x080fe40000400000 */
[----:B------:R-:W-:Y:S01]  /*15050*/  @P4 STG.E desc[UR36][R4.64+0x144], R65 ;  /* 0x0001444104004986 */ /* 0x000fe2000c101924 */
[----:B------:R-:W-:Y:S01]  /*15060*/  ISETP.GT.AND P4, PT, R0, 0x58, P0 ;  /* 0x000000580000780c */ /* 0x000fe20000784270 */
[----:B------:R-:W-:Y:S01]  /*15070*/  FMUL R13, R66, R2 ;  /* 0x00000002420d7220 */ /* 0x000fe20000400000 */
[C---:B------:R-:W-:Y:S01]  /*15080*/  ISETP.GT.AND P6, PT, R0.reuse, 0x59, P1 ;  /* 0x000000590000780c */ /* 0x040fe20000fc4270 */
[----:B------:R1:W-:Y:S01]  /*15090*/  @P3 STG.E desc[UR36][R4.64+0x140], R11 ;  /* 0x0001400b04003986 */ /* 0x0003e2000c101924 */
[----:B------:R-:W-:Y:S02]  /*150a0*/  ISETP.GT.AND P3, PT, R0, 0x58, P1 ;  /* 0x000000580000780c */ /* 0x000fe40000f64270 */
[----:B0-----:R-:W-:Y:S01]  /*150b0*/  @P5 MOV R6, R8 ;  /* 0x0000000800065202 */ /* 0x001fe20000000f00 */
[----:B------:R-:W-:-:S02]  /*150c0*/  @P5 IMAD.MOV.U32 R7, RZ, RZ, R9 ;  /* 0x000000ffff075224 */ /* 0x000fc400078e0009 */
[----:B------:R-:W-:-:S03]  /*150d0*/  FMUL R67, R67, R2 ;  /* 0x0000000243437220 */ /* 0x000fc60000400000 */
[----:B------:R0:W-:Y:S01]  /*150e0*/  @P5 STG.E desc[UR36][R6.64+0x140], R13 ;  /* 0x0001400d06005986 */ /* 0x0001e2000c101924 */
[-C--:B------:R-:W-:Y:S01]  /*150f0*/  FMUL R3, R68, R2.reuse ;  /* 0x0000000244037220 */ /* 0x080fe20000400000 */
[-C--:B------:R-:W-:Y:S01]  /*15100*/  FMUL R69, R69, R2.reuse ;  /* 0x0000000245457220 */ /* 0x080fe20000400000 */
[----:B-1----:R-:W-:Y:S01]  /*15110*/  FMUL R11, R70, R2 ;  /* 0x00000002460b7220 */ /* 0x002fe20000400000 */
[----:B0-----:R-:W-:Y:S02]  /*15120*/  @P2 MOV R6, R8 ;  /* 0x0000000800062202 */ /* 0x001fe40000000f00 */
[----:B------:R-:W-:-:S05]  /*15130*/  @P2 MOV R7, R9 ;  /* 0x0000000900072202 */ /* 0x000fca0000000f00 */
[----:B------:R0:W-:Y:S01]  /*15140*/  @P2 STG.E desc[UR36][R6.64+0x144], R67 ;  /* 0x0001444306002986 */ /* 0x0001e2000c101924 */
[----:B------:R-:W-:-:S03]  /*15150*/  ISETP.GT.AND P2, PT, R0, 0x59, P0 ;  /* 0x000000590000780c */ /* 0x000fc60000744270 */
[----:B------:R-:W-:Y:S04]  /*15160*/  @P3 STG.E desc[UR36][R4.64+0x160], R3 ;  /* 0x0001600304003986 */ /* 0x000fe8000c101924 */
[----:B------:R-:W-:Y:S01]  /*15170*/  @P6 STG.E desc[UR36][R4.64+0x164], R69 ;  /* 0x0001644504006986 */ /* 0x000fe2000c101924 */
[----:B0-----:R-:W-:Y:S01]  /*15180*/  @P4 IMAD.MOV.U32 R6, RZ, RZ, R8 ;  /* 0x000000ffff064224 */ /* 0x001fe200078e0008 */
[----:B------:R-:W-:-:S05]  /*15190*/  @P4 MOV R7, R9 ;  /* 0x0000000900074202 */ /* 0x000fca0000000f00 */
[----:B------:R0:W-:Y:S01]  /*151a0*/  @P4 STG.E desc[UR36][R6.64+0x160], R11 ;  /* 0x0001600b06004986 */ /* 0x0001e2000c101924 */
[C---:B------:R-:W-:Y:S02]  /*151b0*/  ISETP.GT.AND P4, PT, R0.reuse, 0x60, P0 ;  /* 0x000000600000780c */ /* 0x040fe40000784270 */
[C---:B------:R-:W-:Y:S02]  /*151c0*/  ISETP.GT.AND P5, PT, R0.reuse, 0x61, P1 ;  /* 0x000000610000780c */ /* 0x040fe40000fa4270 */
[C---:B------:R-:W-:Y:S01]  /*151d0*/  ISETP.GT.AND P3, PT, R0.reuse, 0x60, P1 ;  /* 0x000000600000780c */ /* 0x040fe20000f64270 */
[-C--:B------:R-:W-:Y:S01]  /*151e0*/  FMUL R71, R71, R2.reuse ;  /* 0x0000000247477220 */ /* 0x080fe20000400000 */
[----:B------:R-:W-:Y:S01]  /*151f0*/  ISETP.GT.AND P6, PT, R0, 0x61, P0 ;  /* 0x000000610000780c */ /* 0x000fe200007c4270 */
[----:B------:R-:W-:Y:S01]  /*15200*/  FMUL R73, R73, R2 ;  /* 0x0000000249497220 */ /* 0x000fe20000400000 */
[----:B0-----:R-:W-:Y:S01]  /*15210*/  @P2 MOV R6, R8 ;  /* 0x0000000800062202 */ /* 0x001fe20000000f00 */
[----:B------:R-:W-:-:S02]  /*15220*/  @P2 IMAD.MOV.U32 R7, RZ, RZ, R9 ;  /* 0x000000ffff072224 */ /* 0x000fc400078e0009 */
[-C--:B------:R-:W-:Y:S01]  /*15230*/  FMUL R13, R72, R2.reuse ;  /* 0x00000002480d7220 */ /* 0x080fe20000400000 */
[-C--:B------:R-:W-:Y:S02]  /*15240*/  FMUL R3, R74, R2.reuse ;  /* 0x000000024a037220 */ /* 0x080fe40000400000 */
        /* <DEDUP_REMOVED lines=15> */
[-C--:B------:R-:W-:Y:S01]  /*15340*/  FMUL R11, R76, R2.reuse ;  /* 0x000000024c0b7220 */ /* 0x080fe20000400000 */
[----:B------:R-:W-:Y:S01]  /*15350*/  FMUL R13, R78, R2 ;  /* 0x000000024e0d7220 */ /* 0x000fe20000400000 */
[----:B------:R-:W-:Y:S01]  /*15360*/  @P5 STG.E desc[UR36][R4.64+0x1a4], R77 ;  /* 0x0001a44d04005986 */ /* 0x000fe2000c101924 */
[C---:B------:R-:W-:Y:S02]  /*15370*/  ISETP.GT.AND P5, PT, R0.reuse, 0x70, P0 ;  /* 0x000000700000780c */ /* 0x040fe400007a4270 */
[C---:B------:R-:W-:Y:S01]  /*15380*/  ISETP.GT.AND P4, PT, R0.reuse, 0x70, P1 ;  /* 0x000000700000780c */ /* 0x040fe20000f84270 */
[----:B------:R1:W-:Y:S01]  /*15390*/  @P2 STG.E desc[UR36][R4.64+0x1a0], R11 ;  /* 0x0001a00b04002986 */ /* 0x0003e2000c101924 */
[----:B0-----:R-:W-:Y:S01]  /*153a0*/  @P3 MOV R6, R8 ;  /* 0x0000000800063202 */ /* 0x001fe20000000f00 */
[----:B------:R-:W-:Y:S01]  /*153b0*/  @P3 IMAD.MOV.U32 R7, RZ, RZ, R9 ;  /* 0x000000ffff073224 */ /* 0x000fe200078e0009 */
[----:B------:R-:W-:Y:S01]  /*153c0*/  ISETP.GT.AND P2, PT, R0, 0x71, P1 ;  /* 0x000000710000780c */ /* 0x000fe20000f44270 */
[----:B------:R-:W-:-:S03]  /*153d0*/  FMUL R79, R79, R2 ;  /* 0x000000024f4f7220 */ /* 0x000fc60000400000 */
[----:B------:R0:W-:Y:S01]  /*153e0*/  @P3 STG.E desc[UR36][R6.64+0x1a0], R13 ;  /* 0x0001a00d06003986 */ /* 0x0001e2000c101924 */
[----:B------:R-:W-:Y:S01]  /*153f0*/  ISETP.GT.AND P3, PT, R0, 0x71, P0 ;  /* 0x000000710000780c */ /* 0x000fe20000764270 */
[-C--:B------:R-:W-:Y:S01]  /*15400*/  FMUL R3, R80, R2.reuse ;  /* 0x0000000250037220 */ /* 0x080fe20000400000 */
[-C--:B------:R-:W-:Y:S01]  /*15410*/  FMUL R81, R81, R2.reuse ;  /* 0x0000000251517220 */ /* 0x080fe20000400000 */
[----:B-1----:R-:W-:Y:S01]  /*15420*/  FMUL R11, R82, R2 ;  /* 0x00000002520b7220 */ /* 0x002fe20000400000 */
[----:B0-----:R-:W-:Y:S02]  /*15430*/  @P6 MOV R6, R8 ;  /* 0x0000000800066202 */ /* 0x001fe40000000f00 */
[----:B------:R-:W-:-:S05]  /*15440*/  @P6 MOV R7, R9 ;  /* 0x0000000900076202 */ /* 0x000fca0000000f00 */
[----:B------:R0:W-:Y:S01]  /*15450*/  @P6 STG.E desc[UR36][R6.64+0x1a4], R79 ;  /* 0x0001a44f06006986 */ /* 0x0001e2000c101924 */
[----:B------:R-:W-:Y:S01]  /*15460*/  ISETP.GT.AND P6, PT, R0, 0x79, P1 ;  /* 0x000000790000780c */ /* 0x000fe20000fc4270 */
[----:B------:R-:W-:Y:S02]  /*15470*/  FMUL R83, R83, R2 ;  /* 0x0000000253537220 */ /* 0x000fe40000400000 */
[----:B------:R-:W-:Y:S04]  /*15480*/  @P4 STG.E desc[UR36][R4.64+0x1c0], R3 ;  /* 0x0001c00304004986 */ /* 0x000fe8000c101924 */
[----:B------:R-:W-:Y:S01]  /*15490*/  @P2 STG.E desc[UR36][R4.64+0x1c4], R81 ;  /* 0x0001c45104002986 */ /* 0x000fe2000c101924 */
[----:B0-----:R-:W-:Y:S01]  /*154a0*/  @P5 IMAD.MOV.U32 R6, RZ, RZ, R8 ;  /* 0x000000ffff065224 */ /* 0x001fe200078e0008 */
[----:B------:R-:W-:-:S02]  /*154b0*/  @P5 MOV R7, R9 ;  /* 0x0000000900075202 */ /* 0x000fc40000000f00 */
[----:B------:R-:W-:-:S03]  /*154c0*/  ISETP.GT.AND P2, PT, R0, 0x78, P0 ;  /* 0x000000780000780c */ /* 0x000fc60000744270 */
[----:B------:R0:W-:Y:S01]  /*154d0*/  @P5 STG.E desc[UR36][R6.64+0x1c0], R11 ;  /* 0x0001c00b06005986 */ /* 0x0001e2000c101924 */
[----:B------:R-:W-:Y:S01]  /*154e0*/  ISETP.GT.AND P4, PT, R0, 0x78, P1 ;  /* 0x000000780000780c */ /* 0x000fe20000f84270 */
[----:B------:R-:W-:Y:S01]  /*154f0*/  FMUL R85, R85, R2 ;  /* 0x0000000255557220 */ /* 0x000fe20000400000 */
[----:B0-----:R-:W-:Y:S01]  /*15500*/  @P3 MOV R6, R8 ;  /* 0x0000000800063202 */ /* 0x001fe20000000f00 */
[----:B------:R-:W-:-:S05]  /*15510*/  @P3 IMAD.MOV.U32 R7, RZ, RZ, R9 ;  /* 0x000000ffff073224 */ /* 0x000fca00078e0009 */
[----:B------:R0:W-:Y:S01]  /*15520*/  @P3 STG.E desc[UR36][R6.64+0x1c4], R83 ;  /* 0x0001c45306003986 */ /* 0x0001e2000c101924 */
[----:B------:R-:W-:Y:S01]  /*15530*/  ISETP.GT.AND P3, PT, R0, 0x79, P0 ;  /* 0x000000790000780c */ /* 0x000fe20000764270 */
[-C--:B------:R-:W-:Y:S01]  /*15540*/  FMUL R3, R84, R2.reuse ;  /* 0x0000000254037220 */ /* 0x080fe20000400000 */
[----:B------:R-:W-:Y:S01]  /*15550*/  FMUL R13, R86, R2 ;  /* 0x00000002560d7220 */ /* 0x000fe20000400000 */
        /* <DEDUP_REMOVED lines=16> */
[----:B------:R-:W-:-:S03]  /*15660*/  FMUL R91, R91, R2 ;  /* 0x000000025b5b7220 */ /* 0x000fc60000400000 */
[----:B------:R-:W-:Y:S01]  /*15670*/  @P5 STG.E desc[UR36][R4.64+0x200], R11 ;  /* 0x0002000b04005986 */ /* 0x000fe2000c101924 */
[----:B------:R-:W-:-:S03]  /*15680*/  ISETP.GT.AND P5, PT, R0, 0x88, P0 ;  /* 0x000000880000780c */ /* 0x000fc600007a4270 */
[----:B------:R-:W-:Y:S01]  /*15690*/  @P4 STG.E desc[UR36][R4.64+0x204], R89 ;  /* 0x0002045904004986 */ /* 0x000fe2000c101924 */
[----:B0-----:R-:W-:Y:S01]  /*156a0*/  @P6 MOV R6, R8 ;  /* 0x0000000800066202 */ /* 0x001fe20000000f00 */
[----:B------:R-:W-:-:S05]  /*156b0*/  @P6 IMAD.MOV.U32 R7, RZ, RZ, R9 ;  /* 0x000000ffff076224 */ /* 0x000fca00078e0009 */
[----:B------:R0:W-:Y:S01]  /*156c0*/  @P6 STG.E desc[UR36][R6.64+0x200], R3 ;  /* 0x0002000306006986 */ /* 0x0001e2000c101924 */
[C---:B------:R-:W-:Y:S02]  /*156d0*/  ISETP.GT.AND P3, PT, R0.reuse, 0x88, P1 ;  /* 0x000000880000780c */ /* 0x040fe40000f64270 */
[----:B------:R-:W-:Y:S02]  /*156e0*/  ISETP.GT.AND P4, PT, R0, 0x89, P1 ;  /* 0x000000890000780c */ /* 0x000fe40000f84270 */
[----:B0-----:R-:W-:Y:S02]  /*156f0*/  @P2 MOV R6, R8 ;  /* 0x0000000800062202 */ /* 0x001fe40000000f00 */
[----:B------:R-:W-:-:S05]  /*15700*/  @P2 MOV R7, R9 ;  /* 0x0000000900072202 */ /* 0x000fca0000000f00 */
[----:B------:R0:W-:Y:S01]  /*15710*/  @P2 STG.E desc[UR36][R6.64+0x204], R91 ;  /* 0x0002045b06002986 */ /* 0x0001e2000c101924 */
[----:B------:R-:W-:Y:S01]  /*15720*/  ISETP.GT.AND P2, PT, R0, 0x89, P0 ;  /* 0x000000890000780c */ /* 0x000fe20000744270 */
[-C--:B------:R-:W-:Y:S01]  /*15730*/  FMUL R13, R92, R2.reuse ;  /* 0x000000025c0d7220 */ /* 0x080fe20000400000 */
[-C--:B------:R-:W-:Y:S01]  /*15740*/  FMUL R93, R93, R2.reuse ;  /* 0x000000025d5d7220 */ /* 0x080fe20000400000 */
[-C--:B------:R-:W-:Y:S01]  /*15750*/  FMUL R11, R94, R2.reuse ;  /* 0x000000025e0b7220 */ /* 0x080fe20000400000 */
[C---:B------:R-:W-:Y:S02]  /*15760*/  ISETP.GT.AND P6, PT, R0.reuse, 0x91, P1 ;  /* 0x000000910000780c */ /* 0x040fe40000fc4270 */
[----:B------:R-:W-:Y:S01]  /*15770*/  @P3 STG.E desc[UR36][R4.64+0x220], R13 ;  /* 0x0002200d04003986 */ /* 0x000fe2000c101924 */
[----:B0-----:R-:W-:Y:S01]  /*15780*/  @P5 IMAD.MOV.U32 R6, RZ, RZ, R8 ;  /* 0x000000ffff065224 */ /* 0x001fe200078e0008 */
[----:B------:R-:W-:Y:S02]  /*15790*/  @P5 MOV R7, R9 ;  /* 0x0000000900075202 */ /* 0x000fe40000000f00 */
[----:B------:R-:W-:Y:S01]  /*157a0*/  @P4 STG.E desc[UR36][R4.64+0x224], R93 ;  /* 0x0002245d04004986 */ /* 0x000fe2000c101924 */
[C---:B------:R-:W-:Y:S01]  /*157b0*/  ISETP.GT.AND P3, PT, R0.reuse, 0x90, P1 ;  /* 0x000000900000780c */ /* 0x040fe20000f64270 */
[-C--:B------:R-:W-:Y:S01]  /*157c0*/  FMUL R95, R95, R2.reuse ;  /* 0x000000025f5f7220 */ /* 0x080fe20000400000 */
[----:B------:R-:W-:Y:S01]  /*157d0*/  ISETP.GT.AND P4, PT, R0, 0x90, P0 ;  /* 0x000000900000780c */ /* 0x000fe20000784270 */
[----:B------:R0:W-:Y:S01]  /*157e0*/  @P5 STG.E desc[UR36][R6.64+0x220], R11 ;  /* 0x0002200b06005986 */ /* 0x0001e2000c101924 */
[-C--:B------:R-:W-:Y:S01]  /*157f0*/  FMUL R3, R96, R2.reuse ;  /* 0x0000000260037220 */ /* 0x080fe20000400000 */
[----:B------:R-:W-:Y:S01]  /*15800*/  FMUL R97, R97, R2 ;  /* 0x0000000261617220 */ /* 0x000fe20000400000 */
[----:B0-----:R-:W-:Y:S01]  /*15810*/  @P2 MOV R6, R8 ;  /* 0x0000000800062202 */ /* 0x001fe20000000f00 */
[----:B------:R-:W-:-:S05]  /*15820*/  @P2 IMAD.MOV.U32 R7, RZ, RZ, R9 ;  /* 0x000000ffff072224 */ /* 0x000fca00078e0009 */
[----:B------:R0:W-:Y:S01]  /*15830*/  @P2 STG.E desc[UR36][R6.64+0x224], R95 ;  /* 0x0002245f06002986 */ /* 0x0001e2000c101924 */
[----:B------:R-:W-:Y:S01]  /*15840*/  ISETP.GT.AND P2, PT, R0, 0x91, P0 ;  /* 0x000000910000780c */ /* 0x000fe20000744270 */
[----:B------:R-:W-:Y:S01]  /*15850*/  FMUL R13, R98, R2 ;  /* 0x00000002620d7220 */ /* 0x000fe20000400000 */
[C---:B------:R-:W-:Y:S01]  /*15860*/  ISETP.GT.AND P5, PT, R0.reuse, 0x99, P1 ;  /* 0x000000990000780c */ /* 0x040fe20000fa4270 */
[----:B------:R1:W-:Y:S01]  /*15870*/  @P3 STG.E desc[UR36][R4.64+0x240], R3 ;  /* 0x0002400304003986 */ /* 0x0003e2000c101924 */
[----:B------:R-:W-:-:S03]  /*15880*/  ISETP.GT.AND P3, PT, R0, 0x98, P1 ;  /* 0x000000980000780c */ /* 0x000fc60000f64270 */
[----:B------:R-:W-:Y:S01]  /*15890*/  @P6 STG.E desc[UR36][R4.64+0x244], R97 ;  /* 0x0002446104006986 */ /* 0x000fe2000c101924 */
[----:B------:R-:W-:Y:S02]  /*158a0*/  ISETP.GT.AND P6, PT, R0, 0x98, P0 ;  /* 0x000000980000780c */ /* 0x000fe400007c4270 */
[----:B0-----:R-:W-:Y:S02]  /*158b0*/  @P4 MOV R6, R8 ;  /* 0x0000000800064202 */ /* 0x001fe40000000f00 */
[----:B------:R-:W-:Y:S01]  /*158c0*/  @P4 MOV R7, R9 ;  /* 0x0000000900074202 */ /* 0x000fe20000000f00 */
[-C--:B------:R-:W-:Y:S01]  /*158d0*/  FMUL R99, R99, R2.reuse ;  /* 0x0000000263637220 */ /* 0x080fe20000400000 */
[----:B------:R-:W-:-:S03]  /*158e0*/  FMUL R101, R101, R2 ;  /* 0x0000000265657220 */ /* 0x000fc60000400000 */
[----:B------:R0:W-:Y:S01]  /*158f0*/  @P4 STG.E desc[UR36][R6.64+0x240], R13 ;  /* 0x0002400d06004986 */ /* 0x0001e2000c101924 */
[----:B------:R-:W-:Y:S01]  /*15900*/  ISETP.GT.AND P4, PT, R0, 0x99, P0 ;  /* 0x000000990000780c */ /* 0x000fe20000784270 */
[-C--:B------:R-:W-:Y:S01]  /*15910*/  FMUL R11, R100, R2.reuse ;  /* 0x00000002640b7220 */ /* 0x080fe20000400000 */
[----:B-1----:R-:W-:Y:S01]  /*15920*/  FMUL R3, R102, R2 ;  /* 0x0000000266037220 */ /* 0x002fe20000400000 */
[----:B0-----:R-:W-:Y:S01]  /*15930*/  @P2 IMAD.MOV.U32 R6, RZ, RZ, R8 ;  /* 0x000000ffff062224 */ /* 0x001fe200078e0008 */
[----:B------:R-:W-:-:S05]  /*15940*/  @P2 MOV R7, R9 ;  /* 0x0000000900072202 */ /* 0x000fca0000000f00 */
[----:B------:R0:W-:Y:S04]  /*15950*/  @P2 STG.E desc[UR36][R6.64+0x244], R99 ;  /* 0x0002446306002986 */ /* 0x0001e8000c101924 */
[----:B------:R-:W-:Y:S01]  /*15960*/  @P5 STG.E desc[UR36][R4.64+0x264], R101 ;  /* 0x0002646504005986 */ /* 0x000fe2000c101924 */
[----:B------:R-:W-:-:S03]  /*15970*/  ISETP.GT.AND P5, PT, R0, 0xa1, P1 ;  /* 0x000000a10000780c */ /* 0x000fc60000fa4270 */
[----:B------:R1:W-:Y:S01]  /*15980*/  @P3 STG.E desc[UR36][R4.64+0x260], R11 ;  /* 0x0002600b04003986 */ /* 0x0003e2000c101924 */
[C---:B------:R-:W-:Y:S02]  /*15990*/  ISETP.GT.AND P3, PT, R0.reuse, 0xa0, P0 ;  /* 0x000000a00000780c */ /* 0x040fe40000764270 */
[----:B0-----:R-:W-:Y:S01]  /*159a0*/  @P6 MOV R6, R8 ;  /* 0x0000000800066202 */ /* 0x001fe20000000f00 */
[----:B------:R-:W-:Y:S01]  /*159b0*/  @P6 IMAD.MOV.U32 R7, RZ, RZ, R9 ;  /* 0x000000ffff076224 */ /* 0x000fe200078e0009 */
[C---:B------:R-:W-:Y:S01]  /*159c0*/  ISETP.GT.AND P2, PT, R0.reuse, 0xa0, P1 ;  /* 0x000000a00000780c */ /* 0x040fe20000f44270 */
        /* <DEDUP_REMOVED lines=10> */
[C---:B------:R-:W-:Y:S02]  /*15a70*/  ISETP.GT.AND P5, PT, R0.reuse, 0xa8, P0 ;  /* 0x000000a80000780c */ /* 0x040fe400007a4270 */
[----:B------:R-:W-:Y:S01]  /*15a80*/  ISETP.GT.AND P4, PT, R0, 0xa8, P1 ;  /* 0x000000a80000780c */ /* 0x000fe20000f84270 */
[----:B------:R1:W-:Y:S01]  /*15a90*/  @P2 STG.E desc[UR36][R4.64+0x280], R13 ;  /* 0x0002800d04002986 */ /* 0x0003e2000c101924 */
[----:B0-----:R-:W-:Y:S01]  /*15aa0*/  @P3 IMAD.MOV.U32 R6, RZ, RZ, R8 ;  /* 0x000000ffff063224 */ /* 0x001fe200078e0008 */
        /* <DEDUP_REMOVED lines=11> */
[C---:B------:R-:W-:Y:S01]  /*15b60*/  ISETP.GT.AND P6, PT, R0.reuse, 0xb1, P1 ;  /* 0x000000b10000780c */ /* 0x040fe20000fc4270 */
[----:B------:R-:W-:Y:S02]  /*15b70*/  FMUL R111, R111, R2 ;  /* 0x000000026f6f7220 */ /* 0x000fe40000400000 */
[----:B------:R1:W-:Y:S01]  /*15b80*/  @P4 STG.E desc[UR36][R4.64+0x2a0], R3 ;  /* 0x0002a00304004986 */ /* 0x0003e2000c101924 */
[----:B------:R-:W-:-:S03]  /*15b90*/  ISETP.GT.AND P4, PT, R0, 0xb0, P1 ;  /* 0x000000b00000780c */ /* 0x000fc60000f84270 */
[----:B------:R-:W-:Y:S01]  /*15ba0*/  @P2 STG.E desc[UR36][R4.64+0x2a4], R109 ;  /* 0x0002a46d04002986 */ /* 0x000fe2000c101924 */
[----:B0-----:R-:W-:Y:S02]  /*15bb0*/  @P5 MOV R6, R8 ;  /* 0x0000000800065202 */ /* 0x001fe40000000f00 */
[----:B------:R-:W-:Y:S02]  /*15bc0*/  @P5 MOV R7, R9 ;  /* 0x0000000900075202 */ /* 0x000fe40000000f00 */
[----:B------:R-:W-:-:S03]  /*15bd0*/  ISETP.GT.AND P2, PT, R0, 0xb0, P0 ;  /* 0x000000b00000780c */ /* 0x000fc60000744270 */
[----:B------:R0:W-:Y:S01]  /*15be0*/  @P5 STG.E desc[UR36][R6.64+0x2a0], R13 ;  /* 0x0002a00d06005986 */ /* 0x0001e2000c101924 */
[-C--:B------:R-:W-:Y:S01]  /*15bf0*/  FMUL R113, R113, R2.reuse ;  /* 0x0000000271717220 */ /* 0x080fe20000400000 */
[----:B-1----:R-:W-:Y:S01]  /*15c00*/  FMUL R3, R112, R2 ;  /* 0x0000000270037220 */ /* 0x002fe20000400000 */
[----:B0-----:R-:W-:Y:S01]  /*15c10*/  @P3 IMAD.MOV.U32 R6, RZ, RZ, R8 ;  /* 0x000000ffff063224 */ /* 0x001fe200078e0008 */
[----:B------:R-:W-:-:S05]  /*15c20*/  @P3 MOV R7, R9 ;  /* 0x0000000900073202 */ /* 0x000fca0000000f00 */
[----:B------:R0:W-:Y:S01]  /*15c30*/  @P3 STG.E desc[UR36][R6.64+0x2a4], R111 ;  /* 0x0002a46f06003986 */ /* 0x0001e2000c101924 */
[----:B------:R-:W-:Y:S01]  /*15c40*/  ISETP.GT.AND P3, PT, R0, 0xb1, P0 ;  /* 0x000000b10000780c */ /* 0x000fe20000764270 */
[----:B------:R-:W-:Y:S02]  /*15c50*/  FMUL R11, R114, R2 ;  /* 0x00000002720b7220 */ /* 0x000fe40000400000 */
[----:B------:R-:W-:Y:S01]  /*15c60*/  @P6 STG.E desc[UR36][R4.64+0x2c4], R113 ;  /* 0x0002c47104006986 */ /* 0x000fe2000c101924 */
[----:B------:R-:W-:-:S03]  /*15c70*/  ISETP.GT.AND P6, PT, R0, 0xb8, P0 ;  /* 0x000000b80000780c */ /* 0x000fc600007c4270 */
[----:B------:R1:W-:Y:S01]  /*15c80*/  @P4 STG.E desc[UR36][R4.64+0x2c0], R3 ;  /* 0x0002c00304004986 */ /* 0x0003e2000c101924 */
[C---:B------:R-:W-:Y:S02]  /*15c90*/  ISETP.GT.AND P4, PT, R0.reuse, 0xb9, P1 ;  /* 0x000000b90000780c */ /* 0x040fe40000f84270 */
        /* <DEDUP_REMOVED lines=12> */
[----:B------:R-:W-:-:S03]  /*15d60*/  FMUL R119, R119, R2 ;  /* 0x0000000277777220 */ /* 0x000fc60000400000 */
[----:B------:R-:W-:Y:S01]  /*15d70*/  @P4 STG.E desc[UR36][R4.64+0x2e4], R117 ;  /* 0x0002e47504004986 */ /* 0x000fe2000c101924 */
[----:B------:R-:W-:-:S03]  /*15d80*/  ISETP.GT.AND P4, PT, R0, 0xc1, P1 ;  /* 0x000000c10000780c */ /* 0x000fc60000f84270 */
[----:B------:R-:W-:Y:S01]  /*15d90*/  @P5 STG.E desc[UR36][R4.64+0x2e0], R13 ;  /* 0x0002e00d04005986 */ /* 0x000fe2000c101924 */
[----:B0-----:R-:W-:Y:S01]  /*15da0*/  @P6 IMAD.MOV.U32 R6, RZ, RZ, R8 ;  /* 0x000000ffff066224 */ /* 0x001fe200078e0008 */
[----:B------:R-:W-:Y:S02]  /*15db0*/  @P6 MOV R7, R9 ;  /* 0x0000000900076202 */ /* 0x000fe40000000f00 */
        /* <DEDUP_REMOVED lines=15> */
[----:B0-----:R-:W-:-:S02]  /*15eb0*/  @P5 MOV R6, R8 ;  /* 0x0000000800065202 */ /* 0x001fc40000000f00 */
[----:B------:R-:W-:Y:S01]  /*15ec0*/  @P5 MOV R7, R9 ;  /* 0x0000000900075202 */ /* 0x000fe20000000f00 */
[----:B------:R-:W-:-:S04]  /*15ed0*/  FMUL R123, R123, R2 ;  /* 0x000000027b7b7220 */ /* 0x000fc80000400000 */
[----:B------:R0:W-:Y:S01]  /*15ee0*/  @P5 STG.E desc[UR36][R6.64+0x300], R13 ;  /* 0x0003000d06005986 */ /* 0x0001e2000c101924 */
[-C--:B------:R-:W-:Y:S01]  /*15ef0*/  FMUL R3, R124, R2.reuse ;  /* 0x000000027c037220 */ /* 0x080fe20000400000 */
[-C--:B------:R-:W-:Y:S01]  /*15f00*/  FMUL R125, R125, R2.reuse ;  /* 0x000000027d7d7220 */ /* 0x080fe20000400000 */
[----:B-1----:R-:W-:Y:S01]  /*15f10*/  FMUL R11, R126, R2 ;  /* 0x000000027e0b7220 */ /* 0x002fe20000400000 */
[----:B0-----:R-:W-:Y:S01]  /*15f20*/  @P2 IMAD.MOV.U32 R6, RZ, RZ, R8 ;  /* 0x000000ffff062224 */ /* 0x001fe200078e0008 */
[----:B------:R-:W-:-:S05]  /*15f30*/  @P2 MOV R7, R9 ;  /* 0x0000000900072202 */ /* 0x000fca0000000f00 */
[----:B------:R0:W-:Y:S01]  /*15f40*/  @P2 STG.E desc[UR36][R6.64+0x304], R123 ;  /* 0x0003047b06002986 */ /* 0x0001e2000c101924 */
[----:B------:R-:W-:-:S03]  /*15f50*/  ISETP.GT.AND P2, PT, R0, 0xc9, P0 ;  /* 0x000000c90000780c */ /* 0x000fc60000744270 */
[----:B------:R-:W-:Y:S04]  /*15f60*/  @P3 STG.E desc[UR36][R4.64+0x320], R3 ;  /* 0x0003200304003986 */ /* 0x000fe8000c101924 */
[----:B------:R-:W-:Y:S01]  /*15f70*/  @P6 STG.E desc[UR36][R4.64+0x324], R125 ;  /* 0x0003247d04006986 */ /* 0x000fe2000c101924 */
[----:B0-----:R-:W-:Y:S01]  /*15f80*/  @P4 MOV R6, R8 ;  /* 0x0000000800064202 */ /* 0x001fe20000000f00 */
[----:B------:R-:W-:-:S05]  /*15f90*/  @P4 IMAD.MOV.U32 R7, RZ, RZ, R9 ;  /* 0x000000ffff074224 */ /* 0x000fca00078e0009 */
[----:B------:R0:W-:Y:S01]  /*15fa0*/  @P4 STG.E desc[UR36][R6.64+0x320], R11 ;  /* 0x0003200b06004986 */ /* 0x0001e2000c101924 */
[C---:B------:R-:W-:Y:S02]  /*15fb0*/  ISETP.GT.AND P4, PT, R0.reuse, 0xd0, P0 ;  /* 0x000000d00000780c */ /* 0x040fe40000784270 */
[C---:B------:R-:W-:Y:S02]  /*15fc0*/  ISETP.GT.AND P3, PT, R0.reuse, 0xd0, P1 ;  /* 0x000000d00000780c */ /* 0x040fe40000f64270 */
[C---:B------:R-:W-:Y:S01]  /*15fd0*/  ISETP.GT.AND P5, PT, R0.reuse, 0xd1, P1 ;  /* 0x000000d10000780c */ /* 0x040fe20000fa4270 */
[----:B------:R-:W-:Y:S01]  /*15fe0*/  FMUL R127, R127, R2 ;  /* 0x000000027f7f7220 */ /* 0x000fe20000400000 */
[----:B------:R-:W-:Y:S02]  /*15ff0*/  ISETP.GT.AND P6, PT, R0, 0xd1, P0 ;  /* 0x000000d10000780c */ /* 0x000fe400007c4270 */
[----:B0-----:R-:W-:Y:S02]  /*16000*/  @P2 MOV R6, R8 ;  /* 0x0000000800062202 */ /* 0x001fe40000000f00 */
[----:B------:R-:W-:Y:S01]  /*16010*/  @P2 MOV R7, R9 ;  /* 0x0000000900072202 */ /* 0x000fe20000000f00 */
[-C--:B------:R-:W-:Y:S01]  /*16020*/  FMUL R13, R128, R2.reuse ;  /* 0x00000002800d7220 */ /* 0x080fe20000400000 */
[-C--:B------:R-:W-:Y:S01]  /*16030*/  FMUL R129, R129, R2.reuse ;  /* 0x0000000281817220 */ /* 0x080fe20000400000 */
[----:B------:R-:W-:-:S02]  /*16040*/  FMUL R3, R130, R2 ;  /* 0x0000000282037220 */ /* 0x000fc40000400000 */
        /* <DEDUP_REMOVED lines=16> */
[----:B------:R-:W-:Y:S01]  /*16150*/  ISETP.GT.AND P4, PT, R0, 0xe0, P1 ;  /* 0x000000e00000780c */ /* 0x000fe20000f84270 */
[----:B------:R-:W-:Y:S01]  /*16160*/  FMUL R13, R134, R2 ;  /* 0x00000002860d7220 */ /* 0x000fe20000400000 */
[----:B------:R-:W-:Y:S01]  /*16170*/  @P5 STG.E desc[UR36][R4.64+0x364], R133 ;  /* 0x0003648504005986 */ /* 0x000fe2000c101924 */
[----:B------:R-:W-:-:S03]  /*16180*/  ISETP.GT.AND P5, PT, R0, 0xe0, P0 ;  /* 0x000000e00000780c */ /* 0x000fc600007a4270 */
[----:B------:R1:W-:Y:S01]  /*16190*/  @P2 STG.E desc[UR36][R4.64+0x360], R11 ;  /* 0x0003600b04002986 */ /* 0x0003e2000c101924 */
[----:B0-----:R-:W-:Y:S02]  /*161a0*/  @P3 MOV R6, R8 ;  /* 0x0000000800063202 */ /* 0x001fe40000000f00 */
[-C--:B------:R-:W-:Y:S02]  /*161b0*/  @P3 MOV R7, R9.reuse ;  /* 0x0000000900073202 */ /* 0x080fe40000000f00 */
[----:B------:R-:W-:Y:S01]  /*161c0*/  ISETP.GT.AND P2, PT, R0, 0xe1, P1 ;  /* 0x000000e10000780c */ /* 0x000fe20000f44270 */
[-C--:B------:R-:W-:Y:S02]  /*161d0*/  FMUL R135, R135, R2.reuse ;  /* 0x0000000287877220 */ /* 0x080fe40000400000 */
[----:B------:R0:W-:Y:S01]  /*161e0*/  @P3 STG.E desc[UR36][R6.64+0x360], R13 ;  /* 0x0003600d06003986 */ /* 0x0001e2000c101924 */
[-C--:B------:R-:W-:Y:S01]  /*161f0*/  FMUL R3, R136, R2.reuse ;  /* 0x0000000288037220 */ /* 0x080fe20000400000 */
[----:B------:R-:W-:Y:S01]  /*16200*/  ISETP.GT.AND P3, PT, R0, 0xe1, P0 ;  /* 0x000000e10000780c */ /* 0x000fe20000764270 */
[-C--:B------:R-:W-:Y:S01]  /*16210*/  FMUL R137, R137, R2.reuse ;  /* 0x0000000289897220 */ /* 0x080fe20000400000 */
[----:B-1----:R-:W-:Y:S01]  /*16220*/  FMUL R11, R138, R2 ;  /* 0x000000028a0b7220 */ /* 0x002fe20000400000 */
[----:B0-----:R-:W-:Y:S01]  /*16230*/  @P6 IMAD.MOV.U32 R6, RZ, RZ, R8 ;  /* 0x000000ffff066224 */ /* 0x001fe200078e0008 */
[----:B------:R-:W-:-:S05]  /*16240*/  @P6 MOV R7, R9 ;  /* 0x0000000900076202 */ /* 0x000fca0000000f00 */
[----:B------:R0:W-:Y:S04]  /*16250*/  @P6 STG.E desc[UR36][R6.64+0x364], R135 ;  /* 0x0003648706006986 */ /* 0x0001e8000c101924 */
[----:B------:R1:W-:Y:S01]  /*16260*/  @P4 STG.E desc[UR36][R4.64+0x380], R3 ;  /* 0x0003800304004986 */ /* 0x0003e2000c101924 */
[C---:B------:R-:W-:Y:S02]  /*16270*/  ISETP.GT.AND P4, PT, R0.reuse, 0xe8, P0 ;  /* 0x000000e80000780c */ /* 0x040fe40000784270 */
[C---:B------:R-:W-:Y:S01]  /*16280*/  ISETP.GT.AND P6, PT, R0.reuse, 0xe9, P1 ;  /* 0x000000e90000780c */ /* 0x040fe20000fc4270 */
[----:B------:R-:W-:Y:S01]  /*16290*/  @P2 STG.E desc[UR36][R4.64+0x384], R137 ;  /* 0x0003848904002986 */ /* 0x000fe2000c101924 */
[----:B------:R-:W-:Y:S02]  /*162a0*/  ISETP.GT.AND P2, PT, R0, 0xe8, P1 ;  /* 0x000000e80000780c */ /* 0x000fe40000f44270 */
[----:B0-----:R-:W-:Y:S01]  /*162b0*/  @P5 MOV R6, R8 ;  /* 0x0000000800065202 */ /* 0x001fe20000000f00 */
[----:B------:R-:W-:-:S02]  /*162c0*/  @P5 IMAD.MOV.U32 R7, RZ, RZ, R9 ;  /* 0x000000ffff075224 */ /* 0x000fc400078e0009 */
[----:B------:R-:W-:-:S03]  /*162d0*/  FMUL R139, R139, R2 ;  /* 0x000000028b8b7220 */ /* 0x000fc60000400000 */
[----:B------:R0:W-:Y:S01]  /*162e0*/  @P5 STG.E desc[UR36][R6.64+0x380], R11 ;  /* 0x0003800b06005986 */ /* 0x0001e2000c101924 */
[----:B------:R-:W-:Y:S01]  /*162f0*/  ISETP.GT.AND P5, PT, R0, 0xe9, P0 ;  /* 0x000000e90000780c */ /* 0x000fe200007a4270 */
[-C--:B-1----:R-:W-:Y:S01]  /*16300*/  FMUL R3, R140, R2.reuse ;  /* 0x000000028c037220 */ /* 0x082fe20000400000 */
[-C--:B------:R-:W-:Y:S01]  /*16310*/  FMUL R141, R141, R2.reuse ;  /* 0x000000028d8d7220 */ /* 0x080fe20000400000 */
[----:B------:R-:W-:Y:S01]  /*16320*/  FMUL R13, R142, R2 ;  /* 0x000000028e0d7220 */ /* 0x000fe20000400000 */
        /* <DEDUP_REMOVED lines=9> */
[C---:B------:R-:W-:Y:S01]  /*163c0*/  ISETP.GT.AND P4, PT, R0.reuse, 0xf0, P0 ;  /* 0x000000f00000780c */ /* 0x040fe20000784270 */
[-C--:B------:R-:W-:Y:S01]  /*163d0*/  FMUL R143, R143, R2.reuse ;  /* 0x000000028f8f7220 */ /* 0x080fe20000400000 */
[----:B------:R-:W-:Y:S01]  /*163e0*/  ISETP.GT.AND P2, PT, R0, 0xf1, P1 ;  /* 0x000000f10000780c */ /* 0x000fe20000f44270 */
[----:B------:R-:W-:Y:S01]  /*163f0*/  FMUL R11, R144, R2 ;  /* 0x00000002900b7220 */ /* 0x000fe20000400000 */
[----:B------:R-:W-:Y:S02]  /*16400*/  ISETP.GT.AND P6, PT, R0, 0xf1, P0 ;  /* 0x000000f10000780c */ /* 0x000fe400007c4270 */
[----:B0-----:R-:W-:Y:S01]  /*16410*/  @P5 MOV R6, R8 ;  /* 0x0000000800065202 */ /* 0x001fe20000000f00 */
[----:B------:R-:W-:Y:S02]  /*16420*/  @P5 IMAD.MOV.U32 R7, RZ, RZ, R9 ;  /* 0x000000ffff075224 */ /* 0x000fe400078e0009 */
[----:B------:R-:W-:-:S03]  /*16430*/  FMUL R145, R145, R2 ;  /* 0x0000000291917220 */ /* 0x000fc60000400000 */
[----:B------:R0:W-:Y:S01]  /*16440*/  @P5 STG.E desc[UR36][R6.64+0x3a4], R143 ;  /* 0x0003a48f06005986 */ /* 0x0001e2000c101924 */
[----:B------:R-:W-:-:S03]  /*16450*/  ISETP.GT.AND P5, PT, R0, 0xf8, P0 ;  /* 0x000000f80000780c */ /* 0x000fc600007a4270 */
[----:B------:R1:W-:Y:S01]  /*16460*/  @P3 STG.E desc[UR36][R4.64+0x3c0], R11 ;  /* 0x0003c00b04003986 */ /* 0x0003e2000c101924 */
[----:B------:R-:W-:Y:S01]  /*16470*/  ISETP.GT.AND P3, PT, R0, 0xf8, P1 ;  /* 0x000000f80000780c */ /* 0x000fe20000f64270 */
[----:B------:R-:W-:Y:S01]  /*16480*/  FMUL R3, R146, R2 ;  /* 0x0000000292037220 */ /* 0x000fe20000400000 */
[C---:B------:R-:W-:Y:S01]  /*16490*/  ISETP.GT.AND P1, PT, R0.reuse, 0xf9, P1 ;  /* 0x000000f90000780c */ /* 0x040fe20000f24270 */
[----:B------:R-:W-:Y:S01]  /*164a0*/  @P2 STG.E desc[UR36][R4.64+0x3c4], R145 ;  /* 0x0003c49104002986 */ /* 0x000fe2000c101924 */
[----:B0-----:R-:W-:Y:S02]  /*164b0*/  @P4 MOV R6, R8 ;  /* 0x0000000800064202 */ /* 0x001fe40000000f00 */
[----:B------:R-:W-:Y:S01]  /*164c0*/  @P4 MOV R7, R9 ;  /* 0x0000000900074202 */ /* 0x000fe20000000f00 */
[-C--:B------:R-:W-:Y:S01]  /*164d0*/  FMUL R147, R147, R2.reuse ;  /* 0x0000000293937220 */ /* 0x080fe20000400000 */
[----:B------:R-:W-:Y:S01]  /*164e0*/  ISETP.GT.AND P0, PT, R0, 0xf9, P0 ;  /* 0x000000f90000780c */ /* 0x000fe20000704270 */
[----:B------:R-:W-:-:S02]  /*164f0*/  FMUL R13, R148, R2 ;  /* 0x00000002940d7220 */ /* 0x000fc40000400000 */
[----:B------:R0:W-:Y:S01]  /*16500*/  @P4 STG.E desc[UR36][R6.64+0x3c0], R3 ;  /* 0x0003c00306004986 */ /* 0x0001e2000c101924 */
[-C--:B------:R-:W-:Y:S01]  /*16510*/  FMUL R149, R149, R2.reuse ;  /* 0x0000000295957220 */ /* 0x080fe20000400000 */
[-C--:B-1----:R-:W-:Y:S01]  /*16520*/  FMUL R11, R150, R2.reuse ;  /* 0x00000002960b7220 */ /* 0x082fe20000400000 */
[----:B------:R-:W-:Y:S01]  /*16530*/  FMUL R151, R151, R2 ;  /* 0x0000000297977220 */ /* 0x000fe20000400000 */
[----:B0-----:R-:W-:Y:S01]  /*16540*/  @P6 IMAD.MOV.U32 R6, RZ, RZ, R8 ;  /* 0x000000ffff066224 */ /* 0x001fe200078e0008 */
[----:B------:R-:W-:-:S05]  /*16550*/  @P6 MOV R7, R9 ;  /* 0x0000000900076202 */ /* 0x000fca0000000f00 */
[----:B------:R-:W-:Y:S04]  /*16560*/  @P6 STG.E desc[UR36][R6.64+0x3c4], R147 ;  /* 0x0003c49306006986 */ /* 0x000fe8000c101924 */
[----:B------:R-:W-:Y:S04]  /*16570*/  @P3 STG.E desc[UR36][R4.64+0x3e0], R13 ;  /* 0x0003e00d04003986 */ /* 0x000fe8000c101924 */
[----:B------:R0:W-:Y:S02]  /*16580*/  @P1 STG.E desc[UR36][R4.64+0x3e4], R149 ;  /* 0x0003e49504001986 */ /* 0x0001e4000c101924 */
[----:B0-----:R-:W-:Y:S01]  /*16590*/  @P5 MOV R4, R8 ;  /* 0x0000000800045202 */ /* 0x001fe20000000f00 */
[----:B------:R-:W-:-:S05]  /*165a0*/  @P5 IMAD.MOV.U32 R5, RZ, RZ, R9 ;  /* 0x000000ffff055224 */ /* 0x000fca00078e0009 */
[----:B------:R0:W-:Y:S04]  /*165b0*/  @P5 STG.E desc[UR36][R4.64+0x3e0], R11 ;  /* 0x0003e00b04005986 */ /* 0x0001e8000c101924 */
[----:B------:R0:W-:Y:S02]  /*165c0*/  @P0 STG.E desc[UR36][R8.64+0x3e4], R151 ;  /* 0x0003e49708000986 */ /* 0x0001e4000c101924 */
.L_x_536:
[----:B------:R-:W-:Y:S05]  /*165d0*/  BSYNC B0 ;  /* 0x0000000000007941 */ /* 0x000fea0003800000 */
.L_x_28:
[----:B0-----:R-:W5:Y:S04]  /*165e0*/  LDL.LU R5, [R1+0x200] ;  /* 0x0002000001057983 */ /* 0x001f680000300800 */
[----:B------:R-:W5:Y:S01]  /*165f0*/  LDL.LU R4, [R1+0x204] ;  /* 0x0002040001047983 */ /* 0x000f620000300800 */
[----:B------:R-:W-:Y:S01]  /*16600*/  ULDC UR4, c[0x0][0xc] ;  /* 0x0000030000047ab9 */ /* 0x000fe20000000800 */
[----:B------:R-:W-:Y:S01]  /*16610*/  ULDC UR5, c[0x0][0x10] ;  /* 0x0000040000057ab9 */ /* 0x000fe20000000800 */
[----:B------:R-:W5:Y:S01]  /*16620*/  LDC R3, c[0x0][0x14] ;  /* 0x00000500ff037b82 */ /* 0x000f620000000800 */
[----:B------:R-:W-:Y:S01]  /*16630*/  UIMAD.WIDE.U32 UR4, UR4, UR5, URZ ;  /* 0x00000005040472a5 */ /* 0x000fe2000f8e003f */
[----:B------:R-:W-:Y:S01]  /*16640*/  PRMT R0, RZ, 0x7610, R0 ;  /* 0x00007610ff007816 */ /* 0x000fe20000000000 */
[----:B------:R-:W-:Y:S01]  /*16650*/  UMOV UR42, 0xffffffff ;  /* 0xffffffff002a7882 */ /* 0x000fe20000000000 */
[----:B------:R-:W-:-:S03]  /*16660*/  UMOV UR43, 0xffffffff ;  /* 0xffffffff002b7882 */ /* 0x000fc60000000000 */
[----:B-----5:R-:W-:-:S04]  /*16670*/  IMAD.WIDE.U32 R4, R3, UR4, R4 ;  /* 0x0000000403047c25 */ /* 0x020fc8000f8e0004 */
[----:B------:R-:W-:Y:S01]  /*16680*/  IMAD R3, R3, UR5, RZ ;  /* 0x0000000503037c24 */ /* 0x000fe2000f8e02ff */
[----:B------:R-:W-:Y:S01]  /*16690*/  MOV R7, R4 ;  /* 0x0000000400077202 */ /* 0x000fe20000000f00 */
[----:B------:R-:W-:Y:S02]  /*166a0*/  ULDC.64 UR4, c[0x0][0x650] ;  /* 0x0001940000047ab9 */ /* 0x000fe40000000a00 */
[----:B------:R-:W-:Y:S02]  /*166b0*/  ISETP.GE.U32.AND P0, PT, R4, UR4, PT ;  /* 0x0000000404007c0c */ /* 0x000fe4000bf06070 */
[----:B------:R-:W-:-:S04]  /*166c0*/  IADD3 R6, R5, R3, RZ ;  /* 0x0000000305067210 */ /* 0x000fc80007ffe0ff */
[----:B------:R-:W-:Y:S01]  /*166d0*/  ISETP.GE.U32.AND.EX P0, PT, R6, UR5, PT, P0 ;  /* 0x0000000506007c0c */ /* 0x000fe2000bf06100 */
[----:B------:R0:W-:Y:S04]  /*166e0*/  STL [R1+0x200], R6 ;  /* 0x0002000601007387 */ /* 0x0001e80000100800 */
[----:B------:R0:W-:Y:S08]  /*166f0*/  STL [R1+0x204], R7 ;  /* 0x0002040701007387 */ /* 0x0001f00000100800 */
[----:B------:R-:W-:Y:S05]  /*16700*/  @P0 BRA `(.L_x_537) ;  /* 0x0000000400880947 */ /* 0x000fea0003800000 */
[----:B------:R-:W5:Y:S01]  /*16710*/  S2UR UR6, SR_CTAID.X ;  /* 0x00000000000679c3 */ /* 0x000f620000002500 */
[----:B------:R-:W-:Y:S01]  /*16720*/  ULDC.64 UR12, c[0x0][0x628] ;  /* 0x00018a00000c7ab9 */ /* 0x000fe20000000a00 */
[----:B------:R-:W-:Y:S01]  /*16730*/  ULDC UR4, c[0x0][0x150] ;  /* 0x0000540000047ab9 */ /* 0x000fe20000000800 */
[----:B------:R-:W-:Y:S01]  /*16740*/  ISETP.NE.U32.AND P0, PT, RZ, UR12, PT ;  /* 0x0000000cff007c0c */ /* 0x000fe2000bf05070 */
[----:B------:R-:W-:Y:S01]  /*16750*/  ULDC UR15, c[0x0][0x630] ;  /* 0x00018c00000f7ab9 */ /* 0x000fe20000000800 */
[C---:B------:R-:W-:Y:S01]  /*16760*/  R2UR UR16, R7.reuse ;  /* 0x00000000071072ca */ /* 0x040fe200000e0000 */
[----:B------:R-:W-:Y:S01]  /*16770*/  ULDC UR19, c[0x0][0x154] ;  /* 0x0000550000137ab9 */ /* 0x000fe20000000800 */
[----:B------:R-:W-:Y:S01]  /*16780*/  ISETP.NE.AND.EX P0, PT, RZ, UR13, PT, P0 ;  /* 0x0000000dff007c0c */ /* 0x000fe2000bf05300 */
[----:B------:R-:W0:Y:S01]  /*16790*/  S2UR UR18, SR_CTAID.Y ;  /* 0x00000000001279c3 */ /* 0x000e220000002600 */
[----:B------:R-:W-:Y:S02]  /*167a0*/  R2UR UR17, R6 ;  /* 0x00000000061172ca */ /* 0x000fe400000e0000 */
[----:B------:R-:W-:-:S02]  /*167b0*/  R2UR UR10, R7 ;  /* 0x00000000070a72ca */ /* 0x000fc400000e0000 */
[----:B------:R-:W-:Y:S02]  /*167c0*/  R2UR UR11, R6 ;  /* 0x00000000060b72ca */ /* 0x000fe400000e0000 */
[----:B-----5:R-:W-:-:S05]  /*167d0*/  I2FP.F32.U32 R0, UR6 ;  /* 0x0000000600007c45 */ /* 0x020fca0008201000 */
[----:B------:R-:W-:-:S04]  /*167e0*/  FMUL R0, R0, UR4 ;  /* 0x0000000400007c20 */ /* 0x000fc80008400000 */
[----:B------:R0:W0:Y:S01]  /*167f0*/  F2I.U32.TRUNC.NTZ R3, R0 ;  /* 0x0000000000037305 */ /* 0x000022000020f000 */
[----:B------:R-:W-:Y:S05]  /*16800*/  @!P0 BRA `(.L_x_538) ;  /* 0x0000000000308947 */ /* 0x000fea0003800000 */
        /* <DEDUP_REMOVED lines=12> */
.L_x_538:
[----:B------:R-:W-:Y:S01]  /*168d0*/  USHF.R.U64 UR43, UR10, UR15, UR11 ;  /* 0x0000000f0a2b7299 */ /* 0x000fe2000800120b */
[----:B0-----:R-:W-:Y:S01]  /*168e0*/  I2FP.F32.U32 R0, UR18 ;  /* 0x0000001200007c45 */ /* 0x001fe20008201000 */
[----:B------:R-:W-:Y:S02]  /*168f0*/  USHF.R.U32.HI UR4, URZ, UR15, UR11 ;  /* 0x0000000f3f047299 */ /* 0x000fe4000801160b */
        /* <DEDUP_REMOVED lines=8> */
[----:B------:R-:W-:Y:S01]  /*16980*/  UIMAD.WIDE.U32 UR8, UR10, UR12, UR8 ;  /* 0x0000000c0a0872a5 */ /* 0x000fe2000f8e0008 */
[----:B------:R-:W-:Y:S01]  /*16990*/  R2UR UR12, R3 ;  /* 0x00000000030c72ca */ /* 0x000fe200000e0000 */
[----:B------:R-:W-:Y:S01]  /*169a0*/  UIMAD UR10, UR10, UR13, UR4 ;  /* 0x0000000d0a0a72a4 */ /* 0x000fe2000f8e0204 */
[----:B------:R-:W-:Y:S01]  /*169b0*/  ULDC UR11, c[0x0][0x618] ;  /* 0x00018600000b7ab9 */ /* 0x000fe20000000800 */
[----:B------:R-:W-:Y:S02]  /*169c0*/  ULDC UR21, c[0x0][0x658] ;  /* 0x0001960000157ab9 */ /* 0x000fe40000000800 */
[----:B------:R-:W-:Y:S01]  /*169d0*/  UIADD3 UR9, UR9, UR10, URZ ;  /* 0x0000000a09097290 */ /* 0x000fe2000fffe03f */
[----:B------:R-:W-:Y:S01]  /*169e0*/  UMOV UR15, 0xffffffff ;  /* 0xffffffff000f7882 */ /* 0x000fe20000000000 */
[----:B------:R-:W-:Y:S01]  /*169f0*/  ULDC.64 UR4, c[0x0][0x640] ;  /* 0x0001900000047ab9 */ /* 0x000fe20000000a00 */
[----:B------:R-:W-:Y:S01]  /*16a00*/  USHF.L.U32 UR15, UR15, UR21, URZ ;  /* 0x000000150f0f7299 */ /* 0x000fe2000800063f */
[----:B------:R-:W-:Y:S01]  /*16a10*/  ISETP.NE.U32.AND P0, PT, RZ, UR4, PT ;  /* 0x00000004ff007c0c */ /* 0x000fe2000bf05070 */
[----:B------:R-:W-:-:S02]  /*16a20*/  USHF.R.U64 UR16, UR8, UR11, UR9 ;  /* 0x0000000b08107299 */ /* 0x000fc40008001209 */
[----:B------:R-:W-:Y:S01]  /*16a30*/  USHF.R.U32.HI UR8, URZ, UR11, UR9 ;  /* 0x0000000b3f087299 */ /* 0x000fe20008011609 */
[----:B0-----:R-:W-:Y:S01]  /*16a40*/  R2UR UR14, R0 ;  /* 0x00000000000e72ca */ /* 0x001fe200000e0000 */
[----:B------:R-:W-:Y:S01]  /*16a50*/  ULDC UR17, c[0x0][0x608] ;  /* 0x0001820000117ab9 */ /* 0x000fe20000000800 */
[----:B------:R-:W-:Y:S01]  /*16a60*/  ULOP3.LUT UR41, URZ, UR15, URZ, 0x33, !UPT ;  /* 0x0000000f3f297292 */ /* 0x000fe2000f8e333f */
[----:B------:R-:W-:Y:S01]  /*16a70*/  ISETP.NE.AND.EX P0, PT, RZ, UR5, PT, P0 ;  /* 0x00000005ff007c0c */ /* 0x000fe2000bf05300 */
[----:B------:R-:W-:Y:S02]  /*16a80*/  USHF.R.U64 UR15, UR16, UR17, UR8 ;  /* 0x00000011100f7299 */ /* 0x000fe40008001208 */
[----:B------:R-:W-:Y:S02]  /*16a90*/  USHF.R.U32.HI UR8, URZ, UR17, UR8 ;  /* 0x000000113f087299 */ /* 0x000fe40008011608 */
[----:B------:R-:W-:Y:S02]  /*16aa0*/  UIADD3 UR12, -UR12, URZ, URZ ;  /* 0x0000003f0c0c7290 */ /* 0x000fe4000fffe13f */
[----:B------:R-:W-:Y:S01]  /*16ab0*/  USHF.R.U64 UR17, UR15, UR21, UR8 ;  /* 0x000000150f117299 */ /* 0x000fe20008001208 */
[----:B------:R-:W-:Y:S01]  /*16ac0*/  UMOV UR19, 0x1 ;  /* 0x0000000100137882 */ /* 0x000fe20000000000 */
[----:B------:R-:W-:Y:S01]  /*16ad0*/  ULDC UR13, c[0x0][0x144] ;  /* 0x00005100000d7ab9 */ /* 0x000fe20000000800 */
[----:B------:R-:W-:Y:S01]  /*16ae0*/  ULDC UR7, c[0x0][0x600] ;  /* 0x0001800000077ab9 */ /* 0x000fe20000000800 */
[----:B------:R-:W-:-:S02]  /*16af0*/  USHF.L.U32 UR24, UR19, UR21, URZ ;  /* 0x0000001513187299 */ /* 0x000fc4000800063f */
[----:B------:R-:W-:Y:S02]  /*16b00*/  USHF.R.U32.HI UR8, URZ, UR21, UR8 ;  /* 0x000000153f087299 */ /* 0x000fe40008011608 */
[----:B------:R-:W-:Y:S02]  /*16b10*/  UIMAD UR21, UR13, UR12, UR6 ;  /* 0x0000000c0d1572a4 */ /* 0x000fe4000f8e0206 */
[----:B------:R-:W-:Y:S02]  /*16b20*/  UIADD3 UR20, UR7, -0x1, URZ ;  /* 0xffffffff07147890 */ /* 0x000fe4000fffe03f */
[----:B------:R-:W-:Y:S01]  /*16b30*/  UIADD3 UR19, -UR14, URZ, URZ ;  /* 0x0000003f0e137290 */ /* 0x000fe2000fffe13f */
        /* <DEDUP_REMOVED lines=17> */
.L_x_539:
[----:B------:R-:W-:Y:S01]  /*16c50*/  UISETP.NE.AND UP0, UPT, UR45, URZ, UPT ;  /* 0x0000003f2d00728c */ /* 0x000fe2000bf05270 */
[----:B------:R-:W-:Y:S01]  /*16c60*/  IMAD.MOV.U32 R0, RZ, RZ, 0x1 ;  /* 0x00000001ff007424 */ /* 0x000fe200078e00ff */
[----:B------:R-:W-:Y:S02]  /*16c70*/  USHF.R.U64 UR4, UR6, UR22, UR8 ;  /* 0x0000001606047299 */ /* 0x000fe40008001208 */
[----:B------:R-:W-:Y:S02]  /*16c80*/  ULOP3.LUT UR41, UR15, UR41, URZ, 0xc0, !UPT ;  /* 0x000000290f297292 */ /* 0x000fe4000f8ec03f */
[----:B------:R-:W-:Y:S02]  /*16c90*/  UIADD3 UR5, -UR4, URZ, URZ ;  /* 0x0000003f04057290 */ /* 0x000fe4000fffe13f */
[----:B------:R-:W-:Y:S02]  /*16ca0*/  UIMAD UR41, UR24, UR4, UR41 ;  /* 0x00000004182972a4 */ /* 0x000fe4000f8e0229 */
[----:B------:R-:W-:-:S02]  /*16cb0*/  ULOP3.LUT UR16, UR16, UR20, URZ, 0xc0, !UPT ;  /* 0x0000001410107292 */ /* 0x000fc4000f8ec03f */
[----:B------:R-:W-:Y:S02]  /*16cc0*/  @UP0 UIMAD UR21, UR25, UR19, UR18 ;  /* 0x00000013191502a4 */ /* 0x000fe4000f8e0212 */
[----:B------:R-:W-:-:S03]  /*16cd0*/  UIMAD UR4, UR5, UR23, UR17 ;  /* 0x00000017050472a4 */ /* 0x000fc6000f8e0211 */
[----:B------:R-:W-:Y:S01]  /*16ce0*/  ULDC UR5, c[0x0][0x610] ;  /* 0x0001840000057ab9 */ /* 0x000fe20000000800 */
[----:B------:R-:W-:Y:S02]  /*16cf0*/  UIMAD UR4, UR4, UR7, UR16 ;  /* 0x00000007040472a4 */ /* 0x000fe4000f8e0210 */
[----:B------:R-:W-:-:S04]  /*16d00*/  UIMAD UR41, UR41, UR5, UR21 ;  /* 0x00000005292972a4 */ /* 0x000fc8000f8e0215 */
[----:B------:R-:W-:Y:S02]  /*16d10*/  USEL UR42, UR4, UR41, !UP0 ;  /* 0x00000029042a7287 */ /* 0x000fe4000c000000 */
[----:B------:R-:W-:-:S12]  /*16d20*/  USEL UR41, UR41, UR4, !UP0 ;  /* 0x0000000429297287 */ /* 0x000fd8000c000000 */
.L_x_537:
[----:B------:R-:W-:-:S13]  /*16d30*/  LOP3.LUT P0, RZ, R0, 0xff, RZ, 0xc0, !PT ;  /* 0x000000ff00ff7812 */ /* 0x000fda000780c0ff */
[----:B------:R-:W-:Y:S05]  /*16d40*/  @P0 BRA `(.L_x_540) ;  /* 0xfffffea000e00947 */ /* 0x000fea000383ffff */
[----:B------:R-:W-:Y:S05]  /*16d50*/  EXIT ;  /* 0x000000000000794d */ /* 0x000fea0003800000 */
.L_x_3:
[----:B------:R-:W2:Y:S01]  /*16d60*/  LDL R5, [R1+0x204] ;  /* 0x0002040001057983 */ /* 0x000ea20000100800 */
[----:B------:R-:W-:-:S03]  /*16d70*/  ULDC.64 UR8, c[0x0][0x650] ;  /* 0x0001940000087ab9 */ /* 0x000fc60000000a00 */
[----:B------:R-:W3:Y:S01]  /*16d80*/  LDL R4, [R1+0x200] ;  /* 0x0002000001047983 */ /* 0x000ee20000100800 */
[----:B------:R-:W-:Y:S01]  /*16d90*/  PRMT R0, RZ, 0x7610, R0 ;  /* 0x00007610ff007816 */ /* 0x000fe20000000000 */
[----:B------:R-:W-:Y:S01]  /*16da0*/  IMAD.MOV.U32 R9, RZ, RZ, -0x1 ;  /* 0xffffffffff097424 */ /* 0x000fe200078e00ff */
[----:B------:R-:W-:Y:S02]  /*16db0*/  MOV R3, 0xffffffff ;  /* 0xffffffff00037802 */ /* 0x000fe40000000f00 */
[----:B------:R-:W-:Y:S02]  /*16dc0*/  MOV R2, 0xffffffff ;  /* 0xffffffff00027802 */ /* 0x000fe40000000f00 */
[----:B--2---:R-:W-:-:S04]  /*16dd0*/  ISETP.GE.U32.AND P0, PT, R5, UR8, PT ;  /* 0x0000000805007c0c */ /* 0x004fc8000bf06070 */
[----:B---3--:R-:W-:-:S13]  /*16de0*/  ISETP.GE.U32.AND.EX P0, PT, R4, UR9, PT, P0 ;  /* 0x0000000904007c0c */ /* 0x008fda000bf06100 */
[----:B------:R-:W-:Y:S05]  /*16df0*/  @P0 BRA `(.L_x_541) ;  /* 0x00000004008c0947 */ /* 0x000fea0003800000 */
[----:B------:R-:W-:Y:S01]  /*16e00*/  I2FP.F32.U32 R0, UR4 ;  /* 0x0000000400007c45 */ /* 0x000fe20008201000 */
[----:B0-----:R-:W-:Y:S01]  /*16e10*/  ULDC.64 UR16, c[0x0][0x628] ;  /* 0x00018a0000107ab9 */ /* 0x001fe20000000a00 */
        /* <DEDUP_REMOVED lines=24> */
.L_x_542:
        /* <DEDUP_REMOVED lines=24> */
[----:B------:R-:W-:Y:S01]  /*17120*/  UMOV UR19, 0x1 ;  /* 0x0000000100137882 */ /* 0x000fe20000000000 */
[----:B------:R-:W-:Y:S01]  /*17130*/  ULDC UR20, c[0x0][0x608] ;  /* 0x0001820000147ab9 */ /* 0x000fe20000000800 */
[----:B------:R-:W-:Y:S01]  /*17140*/  USHF.L.U32 UR26, UR19, UR23, URZ ;  /* 0x00000017131a7299 */ /* 0x000fe2000800063f */
[----:B------:R-:W-:Y:S01]  /*17150*/  ISETP.NE.AND.EX P0, PT, RZ, UR9, PT, P0 ;  /* 0x00000009ff007c0c */ /* 0x000fe2000bf05300 */
[----:B------:R-:W-:Y:S02]  /*17160*/  USHF.R.U64 UR19, UR18, UR20, UR11 ;  /* 0x0000001412137299 */ /* 0x000fe4000800120b */
[----:B------:R-:W-:Y:S02]  /*17170*/  USHF.R.U32.HI UR11, URZ, UR20, UR11 ;  /* 0x000000143f0b7299 */ /* 0x000fe4000801160b */
[----:B------:R-:W-:-:S02]  /*17180*/  UIADD3 UR15, -UR15, URZ, URZ ;  /* 0x0000003f0f0f7290 */ /* 0x000fc4000fffe13f */
[----:B------:R-:W-:Y:S01]  /*17190*/  USHF.R.U64 UR20, UR19, UR23, UR11 ;  /* 0x0000001713147299 */ /* 0x000fe2000800120b */
[----:B------:R-:W-:Y:S01]  /*171a0*/  ULDC UR16, c[0x0][0x144] ;  /* 0x0000510000107ab9 */ /* 0x000fe20000000800 */
[----:B------:R-:W-:Y:S01]  /*171b0*/  ULDC UR6, c[0x0][0x600] ;  /* 0x0001800000067ab9 */ /* 0x000fe20000000800 */
[----:B------:R-:W-:Y:S02]  /*171c0*/  USHF.R.U32.HI UR11, URZ, UR23, UR11 ;  /* 0x000000173f0b7299 */ /* 0x000fe4000801160b */
[----:B------:R-:W-:Y:S02]  /*171d0*/  UIMAD UR23, UR16, UR15, UR4 ;  /* 0x0000000f101772a4 */ /* 0x000fe4000f8e0204 */
[----:B------:R-:W-:Y:S02]  /*171e0*/  UIADD3 UR22, UR6, -0x1, URZ ;  /* 0xffffffff06167890 */ /* 0x000fe4000fffe03f */
[----:B------:R-:W-:Y:S02]  /*171f0*/  ULOP3.LUT UR27, URZ, UR13, URZ, 0x33, !UPT ;  /* 0x0000000d3f1b7292 */ /* 0x000fe4000f8e333f */
        /* <DEDUP_REMOVED lines=18> */
.L_x_543:
[----:B------:R-:W-:Y:S01]  /*17320*/  UISETP.NE.AND UP0, UPT, UR45, URZ, UPT ;  /* 0x0000003f2d00728c */ /* 0x000fe2000bf05270 */
[----:B------:R-:W-:Y:S01]  /*17330*/  MOV R0, 0x1 ;  /* 0x0000000100007802 */ /* 0x000fe20000000f00 */
[----:B------:R-:W-:Y:S01]  /*17340*/  USHF.R.U64 UR8, UR4, UR24, UR11 ;  /* 0x0000001804087299 */ /* 0x000fe2000800120b */
[----:B------:R-:W-:Y:S01]  /*17350*/  MOV R9, UR5 ;  /* 0x0000000500097c02 */ /* 0x000fe20008000f00 */
[----:B------:R-:W-:Y:S02]  /*17360*/  ULOP3.LUT UR4, UR19, UR27, URZ, 0xc0, !UPT ;  /* 0x0000001b13047292 */ /* 0x000fe4000f8ec03f */
[----:B------:R-:W-:Y:S02]  /*17370*/  ULOP3.LUT UR18, UR18, UR22, URZ, 0xc0, !UPT ;  /* 0x0000001612127292 */ /* 0x000fe4000f8ec03f */
[----:B------:R-:W-:-:S03]  /*17380*/  UIMAD UR4, UR26, UR8, UR4 ;  /* 0x000000081a0472a4 */ /* 0x000fc6000f8e0204 */
[----:B------:R-:W-:Y:S02]  /*17390*/  @UP0 UIMAD UR23, UR28, UR21, UR7 ;  /* 0x000000151c1702a4 */ /* 0x000fe4000f8e0207 */
[----:B------:R-:W-:-:S03]  /*173a0*/  UIADD3 UR7, -UR8, URZ, URZ ;  /* 0x0000003f08077290 */ /* 0x000fc6000fffe13f */
[----:B------:R-:W-:Y:S01]  /*173b0*/  ULDC UR8, c[0x0][0x610] ;  /* 0x0001840000087ab9 */ /* 0x000fe20000000800 */
[----:B------:R-:W-:Y:S02]  /*173c0*/  UIMAD UR7, UR7, UR25, UR20 ;  /* 0x00000019070772a4 */ /* 0x000fe4000f8e0214 */
[----:B------:R-:W-:Y:S02]  /*173d0*/  UIMAD UR4, UR4, UR8, UR23 ;  /* 0x00000008040472a4 */ /* 0x000fe4000f8e0217 */
[----:B------:R-:W-:-:S04]  /*173e0*/  UIMAD UR7, UR7, UR6, UR18 ;  /* 0x00000006070772a4 */ /* 0x000fc8000f8e0212 */
[----:B------:R-:W-:Y:S02]  /*173f0*/  USEL UR6, UR7, UR4, !UP0 ;  /* 0x0000000407067287 */ /* 0x000fe4000c000000 */
[----:B------:R-:W-:-:S04]  /*17400*/  USEL UR4, UR4, UR7, !UP0 ;  /* 0x0000000704047287 */ /* 0x000fc8000c000000 */
[----:B------:R-:W-:Y:S02]  /*17410*/  IMAD.U32 R2, RZ, RZ, UR6 ;  /* 0x00000006ff027e24 */ /* 0x000fe4000f8e00ff */
[----:B------:R-:W-:-:S07]  /*17420*/  MOV R3, UR4 ;  /* 0x0000000400037c02 */ /* 0x000fce0008000f00 */
.L_x_541:
[----:B------:R-:W-:-:S08]  /*17430*/  NOP ;  /* 0x0000000000007918 */ /* 0x000fd00000000000 */
[----:B0-----:R-:W0:-:S00]  /*17440*/  USETMAXREG.DEALLOC.CTAPOOL 0x18 ;  /* 0x00000018000079c8 */ /* 0x001e0000080e0500 */
[----:B------:R-:W-:-:S13]  /*17450*/  ISETP.NE.AND P0, PT, RZ, UR10, PT ;  /* 0x0000000aff007c0c */ /* 0x000fda000bf05270 */
[----:B------:R-:W-:Y:S05]  /*17460*/  @P0 EXIT ;  /* 0x000000000000094d */ /* 0x000fea0003800000 */
[----:B0-----:R-:W-:Y:S01]  /*17470*/  LOP3.LUT P0, RZ, R0, 0xff, RZ, 0xc0, !PT ;  /* 0x000000ff00ff7812 */ /* 0x001fe2000780c0ff */
[----:B------:R-:W-:Y:S01]  /*17480*/  IMAD.MOV.U32 R6, RZ, RZ, RZ ;  /* 0x000000ffff067224 */ /* 0x000fe200078e00ff */
[----:B------:R-:W-:-:S11]  /*17490*/  MOV R0, 0x1 ;  /* 0x0000000100007802 */ /* 0x000fd60000000f00 */
[----:B------:R-:W-:Y:S05]  /*174a0*/  @!P0 BRA `(.L_x_544) ;  /* 0x0000000c005c8947 */ /* 0x000fea0003800000 */
[----:B------:R-:W0:Y:S01]  /*174b0*/  S2R R4, SR_TID.X ;  /* 0x0000000000047919 */ /* 0x000e220000002100 */
[----:B------:R-:W-:Y:S01]  /*174c0*/  ULDC UR4, c[0x0][0x28c] ;  /* 0x0000a30000047ab9 */ /* 0x000fe20000000800 */
[----:B------:R-:W-:Y:S01]  /*174d0*/  ULDC UR6, c[0x0][0x658] ;  /* 0x0001960000067ab9 */ /* 0x000fe20000000800 */
[----:B------:R-:W-:Y:S01]  /*174e0*/  UIADD3 UR10, UR4, 0x1f, URZ ;  /* 0x0000001f040a7890 */ /* 0x000fe2000fffe03f */
[----:B------:R-:W-:Y:S01]  /*174f0*/  BSSY B0, `(.L_x_544) ;  /* 0x00000d2000007945 */ /* 0x000fe20003800000 */
[----:B------:R-:W-:Y:S01]  /*17500*/  UMOV UR7, 0xffffffff ;  /* 0xffffffff00077882 */ /* 0x000fe20000000000 */
[----:B------:R-:W-:Y:S01]  /*17510*/  ULDC UR5, c[0x0][0x600] ;  /* 0x0001800000057ab9 */ /* 0x000fe20000000800 */
[----:B------:R-:W-:Y:S01]  /*17520*/  UMOV UR9, 0x1 ;  /* 0x0000000100097882 */ /* 0x000fe20000000000 */
[----:B------:R-:W-:Y:S01]  /*17530*/  USHF.L.U32 UR7, UR7, UR6, URZ ;  /* 0x0000000607077299 */ /* 0x000fe2000800063f */
[----:B------:R-:W-:Y:S01]  /*17540*/  MOV R8, 0x1 ;  /* 0x0000000100087802 */ /* 0x000fe20000000f00 */
[----:B------:R-:W-:Y:S01]  /*17550*/  UIADD3 UR4, UR5, -0x1, URZ ;  /* 0xffffffff05047890 */ /* 0x000fe2000fffe03f */
[----:B------:R-:W-:Y:S01]  /*17560*/  MOV R0, 0x1 ;  /* 0x0000000100007802 */ /* 0x000fe20000000f00 */
[----:B------:R-:W-:Y:S01]  /*17570*/  USHF.R.S32.HI UR11, URZ, 0x1f, UR10 ;  /* 0x0000001f3f0b7899 */ /* 0x000fe2000801140a */
[----:B------:R-:W-:Y:S01]  /*17580*/  IMAD.MOV.U32 R6, RZ, RZ, RZ ;  /* 0x000000ffff067224 */ /* 0x000fe200078e00ff */
[----:B------:R-:W-:Y:S01]  /*17590*/  ULDC UR8, c[0x0][0xc] ;  /* 0x0000030000087ab9 */ /* 0x000fe20000000800 */
[----:B------:R-:W-:-:S02]  /*175a0*/  USHF.L.U32 UR5, UR9, UR6, URZ ;  /* 0x0000000609057299 */ /* 0x000fc4000800063f */
[----:B------:R-:W-:Y:S01]  /*175b0*/  ULEA.HI UR11, UR11, UR10, URZ, 0x5 ;  /* 0x0000000a0b0b7291 */ /* 0x000fe2000f8f283f */
[----:B------:R-:W-:Y:S01]  /*175c0*/  ULDC UR9, c[0x0][0x10] ;  /* 0x0000040000097ab9 */ /* 0x000fe20000000800 */
[----:B------:R-:W-:Y:S02]  /*175d0*/  ULOP3.LUT UR6, URZ, UR7, URZ, 0x33, !UPT ;  /* 0x000000073f067292 */ /* 0x000fe4000f8e333f */
[----:B------:R-:W-:Y:S01]  /*175e0*/  UIMAD.WIDE.U32 UR8, UR8, UR9, URZ ;  /* 0x00000009080872a5 */ /* 0x000fe2000f8e003f */
[----:B------:R-:W-:Y:S01]  /*175f0*/  ULDC UR7, c[0x0][0x14] ;  /* 0x0000050000077ab9 */ /* 0x000fe20000000800 */
[----:B------:R-:W-:Y:S02]  /*17600*/  USHF.R.S32.HI UR18, URZ, 0x5, UR11 ;  /* 0x000000053f127899 */ /* 0x000fe4000801140b */
[----:B------:R-:W-:Y:S02]  /*17610*/  UIMAD.WIDE.U32 UR20, UR8, UR7, URZ ;  /* 0x00000007081472a5 */ /* 0x000fe4000f8e003f */
[----:B------:R-:W-:-:S02]  /*17620*/  UIMAD UR13, UR9, UR7, URZ ;  /* 0x00000007090d72a4 */ /* 0x000fc4000f8e023f */
[----:B------:R-:W-:Y:S01]  /*17630*/  ULOP3.LUT UR24, UR40, 0x2, URZ, 0xfc, !UPT ;  /* 0x0000000228187892 */ /* 0x000fe2000f8efc3f */
[C---:B0-----:R-:W-:Y:S01]  /*17640*/  LOP3.LUT P3, RZ, R4.reuse, 0x7f, RZ, 0xc0, !PT ;  /* 0x0000007f04ff7812 */ /* 0x041fe2000786c0ff */
[----:B------:R-:W-:Y:S01]  /*17650*/  UIADD3 UR13, UR21, UR13, URZ ;  /* 0x0000000d150d7290 */ /* 0x000fe2000fffe03f */
[----:B------:R-:W-:Y:S01]  /*17660*/  LOP3.LUT P0, RZ, R4, 0x1f, RZ, 0xc0, !PT ;  /* 0x0000001f04ff7812 */ /* 0x000fe2000780c0ff */
[----:B------:R-:W-:Y:S01]  /*17670*/  UIADD3 UR25, UR18, 0x1, URZ ;  /* 0x0000000112197890 */ /* 0x000fe2000fffe03f */
[----:B------:R-:W-:Y:S02]  /*17680*/  ULDC.64 UR22, c[0x0][0x198] ;  /* 0x0000660000167ab9 */ /* 0x000fe40000000a00 */
[----:B------:R-:W-:-:S13]  /*17690*/  PLOP3.LUT P0, PT, P0, P3, PT, 0x8a, 0x0 ;  /* 0x000000000000781c */ /* 0x000fda0000707172 */
.L_x_556:
[----:B------:R-:W-:-:S03]  /*176a0*/  UMOV UR7, 0xffffffff ;  /* 0xffffffff00077882 */ /* 0x000fc60000000000 */
[----:B------:R-:W-:Y:S05]  /*176b0*/  BRA.DIV UR7, `(.L_x_545) ;  /* 0x0000000e07807947 */ /* 0x000fea000b800000 */
[----:B------:R-:W-:-:S13]  /*176c0*/  ELECT P6, URZ, PT ;  /* 0x00000000003f782f */ /* 0x000fda00038c0000 */
.L_x_565:
[----:B------:R-:W0:Y:S01]  /*176d0*/  LDC R4, c[0x0][0x28c] ;  /* 0x0000a300ff047b82 */ /* 0x000e220000000800 */
[----:B------:R-:W-:Y:S01]  /*176e0*/  BSSY B1, `(.L_x_546) ;  /* 0x0000035000017945 */ /* 0x000fe20003800000 */
[----:B0-----:R-:W-:-:S13]  /*176f0*/  ISETP.LT.OR P6, PT, R4, 0x1, !P6 ;  /* 0x000000010400780c */ /* 0x001fda00077c1670 */
[----:B------:R-:W-:Y:S05]  /*17700*/  @P6 BRA `(.L_x_547) ;  /* 0x0000000000c86947 */ /* 0x000fea0003800000 */
[----:B------:R-:W-:Y:S01]  /*17710*/  SHF.L.U32 R11, R3, 0x8, RZ ;  /* 0x00000008030b7819 */ /* 0x000fe200000006ff */
[----:B------:R-:W-:Y:S01]  /*17720*/  IMAD.MOV.U32 R12, RZ, RZ, RZ ;  /* 0x000000ffff0c7224 */ /* 0x000fe200078e00ff */
[----:B------:R-:W-:Y:S01]  /*17730*/  SHF.L.U32 R2, R2, 0x8, RZ ;  /* 0x0000000802027819 */ /* 0x000fe200000006ff */
[----:B------:R-:W-:Y:S01]  /*17740*/  IMAD.MOV.U32 R4, RZ, RZ, R6 ;  /* 0x000000ffff047224 */ /* 0x000fe200078e0006 */
[----:B------:R-:W-:Y:S02]  /*17750*/  MOV R14, UR25 ;  /* 0x00000019000e7c02 */ /* 0x000fe40008000f00 */
[----:B------:R-:W-:-:S07]  /*17760*/  MOV R3, R0 ;  /* 0x0000000000037202 */ /* 0x000fce0000000f00 */
.L_x_551:
[----:B------:R-:W0:Y:S01]  /*17770*/  S2R R10, SR_CgaCtaId ;  /* 0x00000000000a7919 */ /* 0x000e220000008800 */
[----:B------:R-:W-:Y:S01]  /*17780*/  MOV R5, 0x400 ;  /* 0x0000040000057802 */ /* 0x000fe20000000f00 */
[----:B------:R-:W1:Y:S03]  /*17790*/  @!P3 LDC R7, c[0x0][0x500] ;  /* 0x00014000ff07bb82 */ /* 0x000e660000000800 */
[----:B0-----:R-:W-:Y:S02]  /*177a0*/  LEA R13, R10, R5, 0x18 ;  /* 0x000000050a0d7211 */ /* 0x001fe400078ec0ff */
[----:B------:R-:W-:Y:S02]  /*177b0*/  SHF.L.U32 R5, R3, 0x1f, RZ ;  /* 0x0000001f03057819 */ /* 0x000fe400000006ff */
[----:B------:R-:W-:-:S04]  /*177c0*/  LEA R10, R4, R13, 0x3 ;  /* 0x0000000d040a7211 */ /* 0x000fc800078e18ff */
[----:B------:R-:W0:Y:S02]  /*177d0*/  SYNCS.PHASECHK.TRANS64.TRYWAIT P1, [R10+URZ+0x10], R5 ;  /* 0x000010050a0075a7 */ /* 0x000e24000802017f */
[----:B01----:R-:W-:Y:S05]  /*177e0*/  @!P1 BRA `(.L_x_548) ;  /* 0x0000000c00549947 */ /* 0x003fea0003800000 */
.L_x_566:
[----:B------:R-:W-:Y:S01]  /*177f0*/  UPRMT UR7, UR24, 0x9910, URZ ;  /* 0x0000991018077896 */ /* 0x000fe2000800003f */
[----:B------:R1:W-:Y:S03]  /*17800*/  @!P3 SYNCS.ARRIVE.TRANS64 RZ, [R10+URZ], R7 ;  /* 0x000000070affb9a7 */ /* 0x0003e6000800003f */
[----:B------:R-:W-:-:S06]  /*17810*/  UISETP.NE.AND UP0, UPT, UR7, 0x2, UPT ;  /* 0x000000020700788c */ /* 0x000fcc000bf05270 */
[----:B------:R-:W-:-:S13]  /*17820*/  PLOP3.LUT P1, PT, PT, PT, UP0, 0x80, 0x0 ;  /* 0x000000000000781c */ /* 0x000fda0003f2f008 */
[----:B-1----:R-:W-:Y:S05]  /*17830*/  @P1 BRA `(.L_x_549) ;  /* 0x0000000000041947 */ /* 0x002fea0003800000 */
[----:B------:R-:W-:Y:S01]  /*17840*/  BPT.TRAP 0x1 ;  /* 0x000000040000795c */ /* 0x000fe20000300000 */
.L_x_549:
[----:B------:R-:W-:Y:S05]  /*17850*/  @P0 BRA `(.L_x_550) ;  /* 0x0000000000040947 */ /* 0x000fea0003800000 */
[----:B------:R-:W-:Y:S01]  /*17860*/  BPT.TRAP 0x1 ;  /* 0x000000040000795c */ /* 0x000fe20000300000 */
.L_x_550:
[----:B------:R-:W-:Y:S01]  /*17870*/  LEA R13, R4, R13, 0xf ;  /* 0x0000000d040d7211 */ /* 0x000fe200078e78ff */
[----:B------:R-:W-:Y:S01]  /*17880*/  UIADD3 UR14, UP0, UR22, 0xf0, URZ ;  /* 0x000000f0160e7890 */ /* 0x000fe2000ff1e03f */
[----:B------:R-:W-:Y:S01]  /*17890*/  R2UR UR9, R10 ;  /* 0x000000000a0972ca */ /* 0x000fe200000e0000 */
[----:B------:R-:W-:Y:S01]  /*178a0*/  UIADD3 UR26, UP1, UR22, 0x1f0, URZ ;  /* 0x000001f0161a7890 */ /* 0x000fe2000ff3e03f */
[----:B------:R-:W-:Y:S01]  /*178b0*/  R2UR UR7, R13 ;  /* 0x000000000d0772ca */ /* 0x000fe200000e0000 */
[----:B------:R-:W-:Y:S01]  /*178c0*/  UIADD3.X UR15, URZ, UR23, URZ, UP0, !UPT ;  /* 0x000000173f0f7290 */ /* 0x000fe200087fe43f */
[----:B------:R-:W-:Y:S01]  /*178d0*/  R2UR UR11, R11 ;  /* 0x000000000b0b72ca */ /* 0x000fe200000e0000 */
[----:B------:R-:W-:Y:S01]  /*178e0*/  VIADD R4, R4, 0x1 ;  /* 0x0000000104047836 */ /* 0x000fe20000000000 */
[----:B------:R-:W-:Y:S01]  /*178f0*/  R2UR UR10, R12 ;  /* 0x000000000c0a72ca */ /* 0x000fe200000e0000 */
[----:B------:R-:W-:Y:S01]  /*17900*/  UIADD3.X UR27, URZ, UR23, URZ, UP1, !UPT ;  /* 0x000000173f1b7290 */ /* 0x000fe20008ffe43f */
[----:B------:R-:W-:Y:S01]  /*17910*/  R2UR UR12, R9 ;  /* 0x00000000090c72ca */ /* 0x000fe200000e0000 */
[----:B------:R-:W-:Y:S01]  /*17920*/  UMOV UR16, 0x0 ;  /* 0x0000000000107882 */ /* 0x000fe20000000000 */
[----:B------:R-:W-:Y:S01]  /*17930*/  IADD3 R14, R14, -0x1, RZ ;  /* 0xffffffff0e0e7810 */ /* 0x000fe20007ffe0ff */
[----:B------:R-:W-:Y:S01]  /*17940*/  UMOV UR17, 0x10000000 ;  /* 0x1000000000117882 */ /* 0x000fe20000000000 */
[----:B------:R-:W-:-:S02]  /*17950*/  R2UR UR19, R2 ;  /* 0x00000000021372ca */ /* 0x000fc400000e0000 */
[----:B------:R-:W-:Y:S01]  /*17960*/  ISETP.GT.AND P2, PT, R14, 0x1, PT ;  /* 0x000000010e00780c */ /* 0x000fe20003f44270 */
[----:B------:R-:W-:Y:S01]  /*17970*/  UIADD3 UR8, UR7, 0x100, URZ ;  /* 0x0000010007087890 */ /* 0x000fe2000fffe03f */
[----:B------:R-:W-:Y:S01]  /*17980*/  ISETP.NE.AND P1, PT, R4, 0x2, PT ;  /* 0x000000020400780c */ /* 0x000fe20003f25270 */
[----:B------:R-:W-:Y:S01]  /*17990*/  UIADD3 UR7, UR7, 0x10100, URZ ;  /* 0x0001010007077890 */ /* 0x000fe2000fffe03f */
[----:B------:R-:W-:Y:S02]  /*179a0*/  IADD3 R12, R12, 0x20, RZ ;  /* 0x000000200c0c7810 */ /* 0x000fe40007ffe0ff */
[----:B0-----:R-:W-:Y:S02]  /*179b0*/  SEL R10, RZ, 0x1, P1 ;  /* 0x00000001ff0a7807 */ /* 0x001fe40000800000 */
[----:B------:R-:W-:Y:S02]  /*179c0*/  SEL R4, R4, RZ, P1 ;  /* 0x000000ff04047207 */ /* 0x000fe40000800000 */
[----:B------:R0:W-:Y:S01]  /*179d0*/  UTMALDG.3D [UR8], [UR14], desc[UR16] ;  /* 0x000010080e0075b4 */ /* 0x0001e20008011000 */
[----:B------:R-:W-:Y:S01]  /*179e0*/  LOP3.LUT R3, R3, R10, RZ, 0x3c, !PT ;  /* 0x0000000a03037212 */ /* 0x000fe200078e3cff */
[----:B0-----:R-:W-:Y:S01]  /*179f0*/  UMOV UR8, UR7 ;  /* 0x0000000700087c82 */ /* 0x001fe20008000000 */
[----:B------:R-:W-:-:S02]  /*17a00*/  UMOV UR11, UR19 ;  /* 0x00000013000b7c82 */ /* 0x000fc40008000000 */
[----:B------:R0:W-:Y:S02]  /*17a10*/  UTMALDG.3D [UR8], [UR26], desc[UR16] ;  /* 0x000010081a0075b4 */ /* 0x0001e40008011000 */
[----:B0-----:R-:W-:Y:S05]  /*17a20*/  @P2 BRA `(.L_x_551) ;  /* 0xfffffffc00502947 */ /* 0x001fea000383ffff */
.L_x_547:
[----:B------:R-:W-:Y:S05]  /*17a30*/  BSYNC B1 ;  /* 0x0000000000017941 */ /* 0x000fea0003800000 */
.L_x_546:
[----:B------:R-:W2:Y:S01]  /*17a40*/  LDL.LU R15, [R1+0x200] ;  /* 0x00020000010f7983 */ /* 0x000ea20000300800 */
[----:B------:R-:W-:Y:S01]  /*17a50*/  LOP3.LUT P4, RZ, R8, 0xff, RZ, 0xc0, !PT ;  /* 0x000000ff08ff7812 */ /* 0x000fe2000788c0ff */
[----:B------:R-:W-:Y:S01]  /*17a60*/  VIADD R6, R6, UR18 ;  /* 0x0000001206067c36 */ /* 0x000fe20008000000 */
[----:B------:R-:W-:Y:S01]  /*17a70*/  ULDC.64 UR8, c[0x0][0x650] ;  /* 0x0001940000087ab9 */ /* 0x000fe20000000a00 */
[----:B------:R-:W3:Y:S01]  /*17a80*/  LDL.LU R13, [R1+0x204] ;  /* 0x00020400010d7983 */ /* 0x000ee20000300800 */
[----:B------:R-:W-:Y:S01]  /*17a90*/  BSSY B1, `(.L_x_552) ;  /* 0x0000075000017945 */ /* 0x000fe20003800000 */
[----:B------:R-:W-:Y:S02]  /*17aa0*/  MOV R9, 0xffffffff ;  /* 0xffffffff00097802 */ /* 0x000fe40000000f00 */
[----:B------:R-:W-:Y:S02]  /*17ab0*/  SHF.R.U32.HI R2, RZ, 0x1, R6 ;  /* 0x00000001ff027819 */ /* 0x000fe40000011606 */
[----:B------:R-:W-:-:S02]  /*17ac0*/  ISETP.GT.U32.AND P1, PT, R6, 0x1, PT ;  /* 0x000000010600780c */ /* 0x000fc40003f24070 */
[----:B------:R-:W-:Y:S02]  /*17ad0*/  LOP3.LUT R2, R2, 0x1, RZ, 0xc0, !PT ;  /* 0x0000000102027812 */ /* 0x000fe400078ec0ff */
[----:B------:R-:W0:Y:S01]  /*17ae0*/  @P4 S2R R3, SR_CgaCtaId ;  /* 0x0000000000034919 */ /* 0x000e220000008800 */
[----:B------:R-:W-:Y:S02]  /*17af0*/  LOP3.LUT R6, R6, 0x1, RZ, 0xc0, !PT ;  /* 0x0000000106067812 */ /* 0x000fe400078ec0ff */
[----:B------:R-:W-:Y:S02]  /*17b00*/  ISETP.NE.U32.AND P2, PT, R2, 0x1, PT ;  /* 0x000000010200780c */ /* 0x000fe40003f45070 */
[----:B------:R-:W-:Y:S02]  /*17b10*/  @P4 MOV R2, 0x400 ;  /* 0x0000040000024802 */ /* 0x000fe40000000f00 */
[----:B------:R-:W-:Y:S02]  /*17b20*/  PRMT R4, RZ, 0x7610, R4 ;  /* 0x00007610ff047816 */ /* 0x000fe40000000004 */
[----:B------:R-:W-:-:S02]  /*17b30*/  PRMT R8, RZ, 0x7610, R8 ;  /* 0x00007610ff087816 */ /* 0x000fc40000000008 */
[----:B0-----:R-:W-:Y:S02]  /*17b40*/  @P4 LEA R2, R3, R2, 0x18 ;  /* 0x0000000203024211 */ /* 0x001fe400078ec0ff */
[----:B------:R-:W-:Y:S02]  /*17b50*/  MOV R3, UR18 ;  /* 0x0000001200037c02 */ /* 0x000fe40008000f00 */
[----:B------:R0:W-:Y:S02]  /*17b60*/  @P4 SYNCS.ARRIVE.TRANS64.A1T0 RZ, [R2+URZ+0x38], RZ ;  /* 0x000038ff02ff49a7 */ /* 0x0001e4000810003f */
[C---:B------:R-:W-:Y:S02]  /*17b70*/  ISETP.LT.U32.AND P1, PT, R3.reuse, 0x2, P1 ;  /* 0x000000020300780c */ /* 0x040fe40000f21070 */
[----:B------:R-:W-:Y:S02]  /*17b80*/  ISETP.GT.U32.AND P2, PT, R3, 0x1, !P2 ;  /* 0x000000010300780c */ /* 0x000fe40005744070 */
[----:B------:R-:W-:-:S02]  /*17b90*/  SEL R3, RZ, 0x1, !P1 ;  /* 0x00000001ff037807 */ /* 0x000fc40004800000 */
[----:B0-----:R-:W-:-:S04]  /*17ba0*/  SEL R2, RZ, 0x1, !P2 ;  /* 0x00000001ff027807 */ /* 0x001fc80005000000 */
[----:B------:R-:W-:Y:S01]  /*17bb0*/  LOP3.LUT R0, R2, R0, R3, 0x96, !PT ;  /* 0x0000000002007212 */ /* 0x000fe200078e9603 */
[----:B------:R-:W-:Y:S01]  /*17bc0*/  IMAD.MOV.U32 R2, RZ, RZ, -0x1 ;  /* 0xffffffffff027424 */ /* 0x000fe200078e00ff */
[----:B------:R-:W-:Y:S02]  /*17bd0*/  MOV R3, 0xffffffff ;  /* 0xffffffff00037802 */ /* 0x000fe40000000f00 */
[----:B---3--:R-:W-:-:S04]  /*17be0*/  IADD3 R13, P1, R13, UR20, RZ ;  /* 0x000000140d0d7c10 */ /* 0x008fc8000ff3e0ff */
[----:B--2---:R-:W-:Y:S01]  /*17bf0*/  IADD3.X R15, R15, UR13, RZ, P1, !PT ;  /* 0x0000000d0f0f7c10 */ /* 0x004fe20008ffe4ff */
[----:B------:R0:W-:Y:S01]  /*17c00*/  STL [R1+0x204], R13 ;  /* 0x0002040d01007387 */ /* 0x0001e20000100800 */
[----:B------:R-:W-:-:S03]  /*17c10*/  ISETP.GE.U32.AND P1, PT, R13, UR8, PT ;  /* 0x000000080d007c0c */ /* 0x000fc6000bf26070 */
[----:B------:R0:W-:Y:S01]  /*17c20*/  STL [R1+0x200], R15 ;  /* 0x0002000f01007387 */ /* 0x0001e20000100800 */
[----:B------:R-:W-:-:S13]  /*17c30*/  ISETP.GE.U32.AND.EX P1, PT, R15, UR9, PT, P1 ;  /* 0x000000090f007c0c */ /* 0x000fda000bf26110 */
[----:B0-----:R-:W-:Y:S05]  /*17c40*/  @P1 BRA `(.L_x_553) ;  /* 0x0000000400641947 */ /* 0x001fea0003800000 */
[----:B------:R-:W0:Y:S01]  /*17c50*/  S2R R7, SR_CTAID.X ;  /* 0x0000000000077919 */ /* 0x000e220000002500 */
[----:B------:R-:W-:Y:S01]  /*17c60*/  ULDC UR7, c[0x0][0x150] ;  /* 0x0000540000077ab9 */ /* 0x000fe20000000800 */
[----:B------:R-:W1:Y:S01]  /*17c70*/  LDC R4, c[0x0][0x144] ;  /* 0x00005100ff047b82 */ /* 0x000e620000000800 */
[----:B------:R-:W-:Y:S01]  /*17c80*/  UISETP.NE.AND UP0, UPT, UR45, URZ, UPT ;  /* 0x0000003f2d00728c */ /* 0x000fe2000bf05270 */
[----:B------:R-:W2:Y:S01]  /*17c90*/  S2R R5, SR_CTAID.Y ;  /* 0x0000000000057919 */ /* 0x000ea20000002600 */
[----:B------:R-:W-:Y:S01]  /*17ca0*/  ULDC.64 UR8, c[0x0][0x628] ;  /* 0x00018a0000087ab9 */ /* 0x000fe20000000a00 */
[----:B------:R-:W-:-:S03]  /*17cb0*/  ULDC UR10, c[0x0][0x630] ;  /* 0x00018c00000a7ab9 */ /* 0x000fc60000000800 */
[----:B------:R-:W-:Y:S01]  /*17cc0*/  PLOP3.LUT P1, PT, PT, PT, UP0, 0x80, 0x0 ;  /* 0x000000000000781c */ /* 0x000fe20003f2f008 */
[----:B------:R-:W3:Y:S01]  /*17cd0*/  LDC R10, c[0x0][0x148] ;  /* 0x00005200ff0a7b82 */ /* 0x000ee20000000800 */
[----:B0-----:R-:W-:Y:S02]  /*17ce0*/  I2FP.F32.U32 R2, R7 ;  /* 0x0000000700027245 */ /* 0x001fe40000201000 */
[----:B--2---:R-:W-:-:S03]  /*17cf0*/  I2FP.F32.U32 R3, R5 ;  /* 0x0000000500037245 */ /* 0x004fc60000201000 */
[----:B------:R-:W-:Y:S01]  /*17d00*/  FMUL R2, R2, UR7 ;  /* 0x0000000702027c20 */ /* 0x000fe20008400000 */
[----:B------:R-:W-:Y:S02]  /*17d10*/  ULDC UR7, c[0x0][0x154] ;  /* 0x0000550000077ab9 */ /* 0x000fe40000000800 */
[----:B------:R-:W-:-:S03]  /*17d20*/  FMUL R9, R3, UR7 ;  /* 0x0000000703097c20 */ /* 0x000fc60008400000 */
[----:B------:R-:W0:Y:S08]  /*17d30*/  F2I.U32.TRUNC.NTZ R2, R2 ;  /* 0x0000000200027305 */ /* 0x000e30000020f000 */
[----:B------:R-:W2:Y:S01]  /*17d40*/  F2I.U32.TRUNC.NTZ R9, R9 ;  /* 0x0000000900097305 */ /* 0x000ea2000020f000 */
[----:B0-----:R-:W-:Y:S02]  /*17d50*/  IADD3 R3, -R2, RZ, RZ ;  /* 0x000000ff02037210 */ /* 0x001fe40007ffe1ff */
[----:B------:R-:W-:-:S03]  /*17d60*/  MOV R2, R13 ;  /* 0x0000000d00027202 */ /* 0x000fc60000000f00 */
[----:B-1----:R-:W-:Y:S02]  /*17d70*/  IMAD R7, R4, R3, R7 ;  /* 0x0000000304077224 */ /* 0x002fe400078e0207 */
[----:B--2---:R-:W-:-:S04]  /*17d80*/  IMAD.MOV R3, RZ, RZ, -R9 ;  /* 0x000000ffff037224 */ /* 0x004fc800078e0a09 */
[----:B---3--:R-:W-:Y:S01]  /*17d90*/  @P1 IMAD R7, R10, R3, R5 ;  /* 0x000000030a071224 */ /* 0x008fe200078e0205 */
[----:B------:R-:W-:Y:S02]  /*17da0*/  ISETP.NE.U32.AND P1, PT, RZ, UR8, PT ;  /* 0x00000008ff007c0c */ /* 0x000fe4000bf25070 */
[----:B------:R-:W-:Y:S02]  /*17db0*/  MOV R3, R15 ;  /* 0x0000000f00037202 */ /* 0x000fe40000000f00 */
[----:B------:R-:W-:-:S13]  /*17dc0*/  ISETP.NE.AND.EX P1, PT, RZ, UR9, PT, P1 ;  /* 0x00000009ff007c0c */ /* 0x000fda000bf25310 */
[----:B------:R-:W-:Y:S05]  /*17dd0*/  @!P1 BRA `(.L_x_554) ;  /* 0x0000000000289947 */ /* 0x000fea0003800000 */
[----:B------:R-:W-:Y:S02]  /*17de0*/  ULDC UR7, c[0x0][0x634] ;  /* 0x00018d0000077ab9 */ /* 0x000fe40000000800 */
[----:B------:R-:W-:-:S05]  /*17df0*/  IADD3 R3, P1, R13, UR7, RZ ;  /* 0x000000070d037c10 */ /* 0x000fca000ff3e0ff */
[----:B------:R-:W-:-:S04]  /*17e00*/  IMAD.X R9, RZ, RZ, R15, P1 ;  /* 0x000000ffff097224 */ /* 0x000fc800008e060f */
[----:B------:R-:W-:-:S04]  /*17e10*/  IMAD.WIDE.U32 R4, R9, UR8, RZ ;  /* 0x0000000809047c25 */ /* 0x000fc8000f8e00ff */
[----:B------:R-:W-:-:S04]  /*17e20*/  IMAD.WIDE.U32 R4, P1, R3, UR9, R4 ;  /* 0x0000000903047c25 */ /* 0x000fc8000f820004 */
[----:B------:R-:W-:Y:S01]  /*17e30*/  IMAD.WIDE.U32 R2, R3, UR8, RZ ;  /* 0x0000000803027c25 */ /* 0x000fe2000f8e00ff */
[----:B------:R-:W-:-:S04]  /*17e40*/  MOV R2, R5 ;  /* 0x0000000500027202 */ /* 0x000fc80000000f00 */
[----:B------:R-:W-:Y:S02]  /*17e50*/  IADD3 RZ, P2, R3, R4, RZ ;  /* 0x0000000403ff7210 */ /* 0x000fe40007f5e0ff */
[----:B------:R-:W-:-:S03]  /*17e60*/  IADD3.X R3, RZ, RZ, RZ, P1, !PT ;  /* 0x000000ffff037210 */ /* 0x000fc60000ffe4ff */
[----:B------:R-:W-:-:S08]  /*17e70*/  IMAD.WIDE.U32.X R2, R9, UR9, R2, P2 ;  /* 0x0000000909027c25 */ /* 0x000fd000090e0402 */
.L_x_554:
[--C-:B------:R-:W-:Y:S01]  /*17e80*/  SHF.R.U64 R9, R2, UR10, R3.reuse ;  /* 0x0000000a02097c19 */ /* 0x100fe20008001203 */
[----:B------:R-:W-:Y:S01]  /*17e90*/  ULDC.64 UR8, c[0x0][0x620] ;  /* 0x0001880000087ab9 */ /* 0x000fe20000000a00 */
[----:B------:R-:W-:Y:S01]  /*17ea0*/  SHF.R.U32.HI R2, RZ, UR10, R3 ;  /* 0x0000000aff027c19 */ /* 0x000fe20008011603 */
[----:B------:R-:W-:Y:S01]  /*17eb0*/  ULDC UR7, c[0x0][0x618] ;  /* 0x0001860000077ab9 */ /* 0x000fe20000000800 */
[----:B------:R-:W-:Y:S02]  /*17ec0*/  IADD3 R11, P1, RZ, -R9, RZ ;  /* 0x80000009ff0b7210 */ /* 0x000fe40007f3e0ff */
[----:B------:R-:W-:-:S03]  /*17ed0*/  MOV R3, R15 ;  /* 0x0000000f00037202 */ /* 0x000fc60000000f00 */
[----:B------:R-:W-:-:S04]  /*17ee0*/  IMAD.X R2, RZ, RZ, ~R2, P1 ;  /* 0x000000ffff027224 */ /* 0x000fc800008e0e02 */
[----:B------:R-:W-:-:S04]  /*17ef0*/  IMAD R2, R2, UR8, RZ ;  /* 0x0000000802027c24 */ /* 0x000fc8000f8e02ff */
[----:B------:R-:W-:Y:S01]  /*17f00*/  IMAD R5, R11, UR9, R2 ;  /* 0x000000090b057c24 */ /* 0x000fe2000f8e0202 */
[----:B------:R-:W-:-:S05]  /*17f10*/  MOV R2, R13 ;  /* 0x0000000d00027202 */ /* 0x000fca0000000f00 */
[----:B------:R-:W-:Y:S01]  /*17f20*/  IMAD.WIDE.U32 R2, R11, UR8, R2 ;  /* 0x000000080b027c25 */ /* 0x000fe2000f8e0002 */
[----:B------:R-:W-:Y:S02]  /*17f30*/  ULDC.64 UR8, c[0x0][0x640] ;  /* 0x0001900000087ab9 */ /* 0x000fe40000000a00 */
[----:B------:R-:W-:Y:S01]  /*17f40*/  ISETP.NE.U32.AND P1, PT, RZ, UR8, PT ;  /* 0x00000008ff007c0c */ /* 0x000fe2000bf25070 */
[----:B------:R-:W-:-:S03]  /*17f50*/  IMAD.IADD R3, R3, 0x1, R5 ;  /* 0x0000000103037824 */ /* 0x000fc600078e0205 */
[----:B------:R-:W-:Y:S02]  /*17f60*/  ISETP.NE.AND.EX P1, PT, RZ, UR9, PT, P1 ;  /* 0x00000009ff007c0c */ /* 0x000fe4000bf25310 */
[--C-:B------:R-:W-:Y:S02]  /*17f70*/  SHF.R.U64 R10, R2, UR7, R3.reuse ;  /* 0x00000007020a7c19 */ /* 0x100fe40008001203 */
[----:B------:R-:W-:Y:S01]  /*17f80*/  SHF.R.U32.HI R3, RZ, UR7, R3 ;  /* 0x00000007ff037c19 */ /* 0x000fe20008011603 */
[----:B------:R-:W-:-:S03]  /*17f90*/  ULDC UR7, c[0x0][0x608] ;  /* 0x0001820000077ab9 */ /* 0x000fc60000000800 */
[--C-:B------:R-:W-:Y:S02]  /*17fa0*/  SHF.R.U64 R12, R10, UR7, R3.reuse ;  /* 0x000000070a0c7c19 */ /* 0x100fe40008001203 */
[----:B------:R-:W-:Y:S01]  /*17fb0*/  SHF.R.U32.HI R3, RZ, UR7, R3 ;  /* 0x00000007ff037c19 */ /* 0x000fe20008011603 */
[----:B------:R-:W-:-:S03]  /*17fc0*/  ULDC UR7, c[0x0][0x658] ;  /* 0x0001960000077ab9 */ /* 0x000fc60000000800 */
[--C-:B------:R-:W-:Y:S02]  /*17fd0*/  SHF.R.U64 R11, R12, UR7, R3.reuse ;  /* 0x000000070c0b7c19 */ /* 0x100fe40008001203 */
[----:B------:R-:W-:Y:S02]  /*17fe0*/  SHF.R.U32.HI R13, RZ, UR7, R3 ;  /* 0x00000007ff0d7c19 */ /* 0x000fe40008011603 */
[----:B------:R-:W-:Y:S02]  /*17ff0*/  MOV R2, R11 ;  /* 0x0000000b00027202 */ /* 0x000fe40000000f00 */
[----:B------:R-:W-:Y:S01]  /*18000*/  MOV R3, R13 ;  /* 0x0000000d00037202 */ /* 0x000fe20000000f00 */
[----:B------:R-:W-:Y:S06]  /*18010*/  @!P1 BRA `(.L_x_555) ;  /* 0x0000000000289947 */ /* 0x000fec0003800000 */
        /* <DEDUP_REMOVED lines=10> */
.L_x_555:
[----:B------:R-:W-:Y:S01]  /*180c0*/  ULDC UR7, c[0x0][0x648] ;  /* 0x0001920000077ab9 */ /* 0x000fe20000000800 */
[----:B------:R-:W-:Y:S01]  /*180d0*/  LOP3.LUT R12, R12, UR6, RZ, 0xc0, !PT ;  /* 0x000000060c0c7c12 */ /* 0x000fe2000f8ec0ff */
[----:B------:R-:W-:Y:S01]  /*180e0*/  UISETP.NE.AND UP0, UPT, UR45, URZ, UPT ;  /* 0x0000003f2d00728c */ /* 0x000fe2000bf05270 */
[----:B------:R-:W-:Y:S01]  /*180f0*/  SHF.R.U64 R3, R2, UR7, R3 ;  /* 0x0000000702037c19 */ /* 0x000fe20008001203 */
[----:B------:R-:W-:Y:S01]  /*18100*/  ULDC UR7, c[0x0][0x638] ;  /* 0x00018e0000077ab9 */ /* 0x000fe20000000800 */
[----:B------:R-:W-:-:S03]  /*18110*/  LOP3.LUT R4, R10, UR4, RZ, 0xc0, !PT ;  /* 0x000000040a047c12 */ /* 0x000fc6000f8ec0ff */
[----:B------:R-:W-:Y:S01]  /*18120*/  IMAD.MOV R2, RZ, RZ, -R3 ;  /* 0x000000ffff027224 */ /* 0x000fe200078e0a03 */
[----:B------:R-:W-:Y:S01]  /*18130*/  PLOP3.LUT P1, PT, PT, PT, UP0, 0x40, 0x0 ;  /* 0x000000000000781c */ /* 0x000fe20003f2e808 */
[----:B------:R-:W-:Y:S01]  /*18140*/  IMAD R12, R3, UR5, R12 ;  /* 0x00000005030c7c24 */ /* 0x000fe2000f8e020c */
[----:B------:R-:W-:Y:S01]  /*18150*/  PLOP3.LUT P2, PT, PT, PT, UP0, 0x40, 0x0 ;  /* 0x000000000000781c */ /* 0x000fe20003f4e808 */
[----:B------:R-:W-:Y:S01]  /*18160*/  IMAD R11, R2, UR7, R11 ;  /* 0x00000007020b7c24 */ /* 0x000fe2000f8e020b */
[----:B------:R-:W-:Y:S02]  /*18170*/  ULDC UR7, c[0x0][0x610] ;  /* 0x0001840000077ab9 */ /* 0x000fe40000000800 */
[----:B------:R-:W-:Y:S01]  /*18180*/  IMAD R7, R12, UR7, R7 ;  /* 0x000000070c077c24 */ /* 0x000fe2000f8e0207 */
[----:B------:R-:W-:Y:S02]  /*18190*/  ULDC UR7, c[0x0][0x600] ;  /* 0x0001800000077ab9 */ /* 0x000fe40000000800 */
[----:B------:R-:W-:-:S05]  /*181a0*/  IMAD R4, R11, UR7, R4 ;  /* 0x000000070b047c24 */ /* 0x000fca000f8e0204 */
[----:B------:R-:W-:Y:S02]  /*181b0*/  SEL R2, R4, R7, P1 ;  /* 0x0000000704027207 */ /* 0x000fe40000800000 */
[----:B------:R-:W-:Y:S02]  /*181c0*/  SEL R3, R7, R4, P2 ;  /* 0x0000000407037207 */ /* 0x000fe40001000000 */
[----:B------:R-:W-:-:S07]  /*181d0*/  MOV R4, 0x1 ;  /* 0x0000000100047802 */ /* 0x000fce0000000f00 */
.L_x_553:
[----:B------:R-:W-:Y:S05]  /*181e0*/  BSYNC B1 ;  /* 0x0000000000017941 */ /* 0x000fea0003800000 */
.L_x_552:
[----:B------:R-:W-:-:S13]  /*181f0*/  LOP3.LUT P1, RZ, R4, 0xff, RZ, 0xc0, !PT ;  /* 0x000000ff04ff7812 */ /* 0x000fda000782c0ff */
[----:B------:R-:W-:Y:S05]  /*18200*/  @P1 BRA `(.L_x_556) ;  /* 0xfffffff400241947 */ /* 0x000fea000383ffff */
[----:B------:R-:W-:Y:S05]  /*18210*/  BSYNC B0 ;  /* 0x0000000000007941 */ /* 0x000fea0003800000 */
.L_x_544:
[----:B------:R-:W-:-:S03]  /*18220*/  UMOV UR7, 0xffffffff ;  /* 0xffffffff00077882 */ /* 0x000fc60000000000 */
[----:B------:R-:W-:Y:S05]  /*18230*/  BRA.DIV UR7, `(.L_x_557) ;  /* 0x0000000207d47947 */ /* 0x000fea000b800000 */
[----:B------:R-:W-:-:S13]  /*18240*/  ELECT P6, URZ, PT ;  /* 0x00000000003f782f */ /* 0x000fda00038c0000 */
.L_x_569:
[----:B------:R-:W-:Y:S04]  /*18250*/  BSSY B0, `(.L_x_558) ;  /* 0x000001a000007945 */ /* 0x000fe80003800000 */
[----:B------:R-:W-:Y:S05]  /*18260*/  @!P6 BRA `(.L_x_559) ;  /* 0x000000000060e947 */ /* 0x000fea0003800000 */
[----:B------:R-:W-:-:S04]  /*18270*/  ULOP3.LUT UR7, UR40, 0x2, URZ, 0xfc, !UPT ;  /* 0x0000000228077892 */ /* 0x000fc8000f8efc3f */
[----:B------:R-:W-:-:S06]  /*18280*/  UISETP.NE.AND UP0, UPT, UR7, 0x3, UPT ;  /* 0x000000030700788c */ /* 0x000fcc000bf05270 */
[----:B------:R-:W-:-:S13]  /*18290*/  PLOP3.LUT P0, PT, PT, PT, UP0, 0x80, 0x0 ;  /* 0x000000000000781c */ /* 0x000fda0003f0f008 */
[----:B------:R-:W-:Y:S05]  /*182a0*/  @!P0 BRA `(.L_x_560) ;  /* 0x0000000000048947 */ /* 0x000fea0003800000 */
[----:B------:R-:W-:Y:S01]  /*182b0*/  BPT.TRAP 0x1 ;  /* 0x000000040000795c */ /* 0x000fe20000300000 */
.L_x_560:
[----:B------:R-:W0:Y:S01]  /*182c0*/  S2R R3, SR_CgaCtaId ;  /* 0x0000000000037919 */ /* 0x000e220000008800 */
[----:B------:R-:W-:-:S04]  /*182d0*/  MOV R2, 0x400 ;  /* 0x0000040000027802 */ /* 0x000fc80000000f00 */
[----:B0-----:R-:W-:Y:S02]  /*182e0*/  LEA R3, R3, R2, 0x18 ;  /* 0x0000000203037211 */ /* 0x001fe400078ec0ff */
[----:B------:R-:W-:Y:S02]  /*182f0*/  SHF.L.U32 R2, R0, 0x1f, RZ ;  /* 0x0000001f00027819 */ /* 0x000fe400000006ff */
[----:B------:R-:W-:-:S05]  /*18300*/  IADD3 R3, R3, 0x10, RZ ;  /* 0x0000001003037810 */ /* 0x000fca0007ffe0ff */
[----:B------:R-:W-:-:S04]  /*18310*/  IMAD R5, R6, 0x8, R3 ;  /* 0x0000000806057824 */ /* 0x000fc800078e0203 */
[----:B------:R-:W0:Y:S02]  /*18320*/  SYNCS.PHASECHK.TRANS64.TRYWAIT P0, [R5+URZ], R2 ;  /* 0x00000002050075a7 */ /* 0x000e24000800017f */
[----:B0-----:R-:W-:Y:S05]  /*18330*/  @!P0 BRA `(.L_x_561) ;  /* 0x0000000000b48947 */ /* 0x001fea0003800000 */
.L_x_570:
[----:B------:R-:W-:-:S04]  /*18340*/  IADD3 R6, R6, 0x1, RZ ;  /* 0x0000000106067810 */ /* 0x000fc80007ffe0ff */
[----:B------:R-:W-:-:S04]  /*18350*/  ISETP.NE.AND P0, PT, R6, 0x2, PT ;  /* 0x000000020600780c */ /* 0x000fc80003f05270 */
[----:B0-----:R-:W-:Y:S02]  /*18360*/  SEL R5, RZ, 0x1, P0 ;  /* 0x00000001ff057807 */ /* 0x001fe40000000000 */
[----:B------:R-:W-:Y:S02]  /*18370*/  SEL R6, R6, RZ, P0 ;  /* 0x000000ff06067207 */ /* 0x000fe40000000000 */
[----:B------:R-:W-:Y:S02]  /*18380*/  LOP3.LUT R0, R0, R5, RZ, 0x3c, !PT ;  /* 0x0000000500007212 */ /* 0x000fe400078e3cff */
[----:B------:R-:W-:Y:S02]  /*18390*/  LEA R3, R6, R3, 0x3 ;  /* 0x0000000306037211 */ /* 0x000fe400078e18ff */
[----:B------:R-:W-:-:S07]  /*183a0*/  SHF.L.U32 R0, R0, 0x1f, RZ ;  /* 0x0000001f00007819 */ /* 0x000fce00000006ff */
.L_x_562:
[----:B0-----:R0:W1:Y:S02]  /*183b0*/  SYNCS.PHASECHK.TRANS64.TRYWAIT P0, [R3+URZ], R0 ;  /* 0x00000000030075a7 */ /* 0x001064000800017f */
[----:B-1----:R-:W-:Y:S05]  /*183c0*/  @!P0 NANOSLEEP.SYNCS 0x989680 ;  /* 0x009896800000895d */ /* 0x002fea0003900000 */
[----:B------:R-:W1:Y:S02]  /*183d0*/  @!P0 SYNCS.PHASECHK.TRANS64 P0, [R3+URZ], R0 ;  /* 0x00000000030085a7 */ /* 0x000e64000800007f */
[----:B-1----:R-:W-:Y:S05]  /*183e0*/  @!P0 BRA `(.L_x_562) ;  /* 0xfffffffc00f08947 */ /* 0x002fea000383ffff */
.L_x_559:
[----:B------:R-:W-:Y:S05]  /*183f0*/  BSYNC B0 ;  /* 0x0000000000007941 */ /* 0x000fea0003800000 */
.L_x_558:
[----:B------:R-:W-:Y:S05]  /*18400*/  EXIT ;  /* 0x000000000000794d */ /* 0x000fea0003800000 */
.L_x_17:
[----:B-1----:R1:W4:Y:S02]  /*18410*/  SYNCS.PHASECHK.TRANS64.TRYWAIT P1, [R3+URZ], R0 ;  /* 0x00000000030075a7 */ /* 0x002324000802017f */
[----:B----4-:R-:W-:Y:S05]  /*18420*/  @!P1 NANOSLEEP.SYNCS 0x989680 ;  /* 0x009896800000995d */ /* 0x010fea0003900000 */
[----:B------:R-:W4:Y:S02]  /*18430*/  @!P1 SYNCS.PHASECHK.TRANS64 P1, [R3+URZ], R0 ;  /* 0x00000000030095a7 */ /* 0x000f24000802007f */
[----:B----4-:R-:W-:Y:S05]  /*18440*/  @!P1 BRA `(.L_x_17) ;  /* 0xfffffffc00f09947 */ /* 0x010fea000383ffff */
[----:B------:R-:W-:Y:S05]  /*18450*/  BRA `(.L_x_16) ;  /* 0xfffffe8c00e07947 */ /* 0x000fea000383ffff */
.L_x_22:
[----:B-1----:R-:W-:-:S04]  /*18460*/  IMAD.U32 R4, RZ, RZ, UR8 ;  /* 0x00000008ff047e24 */ /* 0x002fc8000f8e00ff */
[----:B------:R1:W2:Y:S03]  /*18470*/  SYNCS.PHASECHK.TRANS64.TRYWAIT P1, [R4+URZ], R3 ;  /* 0x00000003040075a7 */ /* 0x0002a6000802017f */
[----:B--2---:R-:W-:Y:S05]  /*18480*/  @!P1 NANOSLEEP.SYNCS 0x989680 ;  /* 0x009896800000995d */ /* 0x004fea0003900000 */
[----:B------:R-:W2:Y:S02]  /*18490*/  @!P1 SYNCS.PHASECHK.TRANS64 P1, [R4+URZ], R3 ;  /* 0x00000003040095a7 */ /* 0x000ea4000802007f */
[----:B--2---:R-:W-:Y:S05]  /*184a0*/  @!P1 BRA `(.L_x_22) ;  /* 0xfffffffc00ec9947 */ /* 0x004fea000383ffff */
[----:B------:R-:W-:Y:S05]  /*184b0*/  BRA `(.L_x_21) ;  /* 0xfffffec400547947 */ /* 0x000fea000383ffff */
.L_x_545:
[----:B------:R-:W-:Y:S01]  /*184c0*/  BSSY B1, `(.L_x_563) ;  /* 0x0000006000017945 */ /* 0x000fe20003800000 */
[----:B------:R-:W-:-:S07]  /*184d0*/  MOV R15, 0xffffffff ;  /* 0xffffffff000f7802 */ /* 0x000fce0000000f00 */
[----:B------:R-:W-:Y:S05]  /*184e0*/  WARPSYNC.COLLECTIVE R15, `(.L_x_564) ;  /* 0x000000000f0c7348 */ /* 0x000fea0003c00000 */
[----:B------:R-:W-:Y:S02]  /*184f0*/  ELECT P6, UR62, PT ;  /* 0x00000000003e782f */ /* 0x000fe400038c0000 */
[----:B------:R-:W-:Y:S01]  /*18500*/  MOV R14, UR62 ;  /* 0x0000003e000e7c02 */ /* 0x000fe20008000f00 */
[----:B------:R-:W-:Y:S10]  /*18510*/  ENDCOLLECTIVE ;  /* 0x000000000000791b */ /* 0x000ff40003800000 */
.L_x_564:
[----:B------:R-:W-:Y:S05]  /*18520*/  BSYNC B1 ;  /* 0x0000000000017941 */ /* 0x000fea0003800000 */
.L_x_563:
[----:B------:R-:W-:Y:S05]  /*18530*/  BRA `(.L_x_565) ;  /* 0xfffffff000647947 */ /* 0x000fea000383ffff */
.L_x_548:
[----:B0-----:R0:W1:Y:S02]  /*18540*/  SYNCS.PHASECHK.TRANS64.TRYWAIT P1, [R10+URZ+0x10], R5 ;  /* 0x000010050a0075a7 */ /* 0x001064000802017f */
[----:B-1----:R-:W-:Y:S05]  /*18550*/  @!P1 NANOSLEEP.SYNCS 0x989680 ;  /* 0x009896800000995d */ /* 0x002fea0003900000 */
[----:B------:R-:W1:Y:S02]  /*18560*/  @!P1 SYNCS.PHASECHK.TRANS64 P1, [R10+URZ+0x10], R5 ;  /* 0x000010050a0095a7 */ /* 0x000e64000802007f */
[----:B-1----:R-:W-:Y:S05]  /*18570*/  @!P1 BRA `(.L_x_548) ;  /* 0xfffffffc00f09947 */ /* 0x002fea000383ffff */
[----:B------:R-:W-:Y:S05]  /*18580*/  BRA `(.L_x_566) ;  /* 0xfffffff000987947 */ /* 0x000fea000383ffff */
.L_x_557:
[----:B------:R-:W-:Y:S01]  /*18590*/  BSSY B0, `(.L_x_567) ;  /* 0x0000006000007945 */ /* 0x000fe20003800000 */
[----:B------:R-:W-:-:S07]  /*185a0*/  MOV R15, 0xffffffff ;  /* 0xffffffff000f7802 */ /* 0x000fce0000000f00 */
[----:B------:R-:W-:Y:S05]  /*185b0*/  WARPSYNC.COLLECTIVE R15, `(.L_x_568) ;  /* 0x000000000f0c7348 */ /* 0x000fea0003c00000 */
[----:B------:R-:W-:Y:S02]  /*185c0*/  ELECT P6, UR62, PT ;  /* 0x00000000003e782f */ /* 0x000fe400038c0000 */
[----:B------:R-:W-:Y:S01]  /*185d0*/  MOV R14, UR62 ;  /* 0x0000003e000e7c02 */ /* 0x000fe20008000f00 */
[----:B------:R-:W-:Y:S10]  /*185e0*/  ENDCOLLECTIVE ;  /* 0x000000000000791b */ /* 0x000ff40003800000 */
.L_x_568:
[----:B------:R-:W-:Y:S05]  /*185f0*/  BSYNC B0 ;  /* 0x0000000000007941 */ /* 0x000fea0003800000 */
.L_x_567:
[----:B------:R-:W-:Y:S05]  /*18600*/  BRA `(.L_x_569) ;  /* 0xfffffffc00107947 */ /* 0x000fea000383ffff */
.L_x_561:
[----:B0-----:R0:W1:Y:S02]  /*18610*/  SYNCS.PHASECHK.TRANS64.TRYWAIT P0, [R5+URZ], R2 ;  /* 0x00000002050075a7 */ /* 0x001064000800017f */
[----:B-1----:R-:W-:Y:S05]  /*18620*/  @!P0 NANOSLEEP.SYNCS 0x989680 ;  /* 0x009896800000895d */ /* 0x002fea0003900000 */
[----:B------:R-:W1:Y:S02]  /*18630*/  @!P0 SYNCS.PHASECHK.TRANS64 P0, [R5+URZ], R2 ;  /* 0x00000002050085a7 */ /* 0x000e64000800007f */
[----:B-1----:R-:W-:Y:S05]  /*18640*/  @!P0 BRA `(.L_x_561) ;  /* 0xfffffffc00f08947 */ /* 0x002fea000383ffff */
[----:B------:R-:W-:Y:S05]  /*18650*/  BRA `(.L_x_570) ;  /* 0xfffffffc00387947 */ /* 0x000fea000383ffff */
.L_x_571:
[----:B------:R-:W-:-:S00]  /*18660*/  BRA `(.L_x_571) ;  /* 0xfffffffc00fc7947 */ /* 0x000fc0000383ffff */
[----:B------:R-:W-:-:S00]  /*18670*/  NOP ;  /* 0x0000000000007918 */ /* 0x000fc00000000000 */
        /* <DEDUP_REMOVED lines=8> */
.L_x_572:


//--------------------- .nv.global.init           --------------------------
	.section	.nv.global.init,"aw",@progbits
.nv.global.init:
	.type		$str$22,@object
	.size		$str$22,($str$23 - $str$22)
$str$22:
        /*0000*/ 	.byte	0x6b, 0x5f, 0x74, 0x69, 0x6c, 0x65, 0x5f, 0x63, 0x6f, 0x75, 0x6e, 0x74, 0x20, 0x3e, 0x3d, 0x20
        /*0010*/ 	.byte	0x31, 0x00
	.type		$str$23,@object
	.size		$str$23,(__unnamed_1 - $str$23)
$str$23:
        /*0012*/ 	.byte	0x2f, 0x74, 0x6d, 0x70, 0x2f, 0x63, 0x75, 0x74, 0x6c, 0x61, 0x73, 0x73, 0x5f, 0x73, 0x77, 0x65
        /*0022*/ 	.byte	0x65, 0x70, 0x5f, 0x73, 0x72, 0x63, 0x2f, 0x69, 0x6e, 0x63, 0x6c, 0x75, 0x64, 0x65, 0x2f, 0x63
        /*0032*/ 	.byte	0x75, 0x74, 0x6c, 0x61, 0x73, 0x73, 0x2f, 0x67, 0x65, 0x6d, 0x6d, 0x2f, 0x63, 0x6f, 0x6c, 0x6c
        /*0042*/ 	.byte	0x65, 0x63, 0x74, 0x69, 0x76, 0x65, 0x2f, 0x73, 0x6d, 0x39, 0x30, 0x5f, 0x6d, 0x6d, 0x61, 0x5f
        /*0052*/ 	.byte	0x74, 0x6d, 0x61, 0x5f, 0x67, 0x6d, 0x6d, 0x61, 0x5f, 0x73, 0x73, 0x5f, 0x77, 0x61, 0x72, 0x70
        /*0062*/ 	.byte	0x73, 0x70, 0x65, 0x63, 0x69, 0x61, 0x6c, 0x69, 0x7a, 0x65, 0x64, 0x2e, 0x68, 0x70, 0x70, 0x00
	.type		__unnamed_1,@object
	.size		__unnamed_1,(.L_0 - __unnamed_1)
__unnamed_1:
        /* <DEDUP_REMOVED lines=176> */
        /*0b72*/ 	.byte	0x74, 0x69, 0x74, 0x79, 0x5d, 0x00
.L_0:


//--------------------- .nv.shared._ZN7cutlass13device_kernelINS_4gemm6kernel13GemmUniversalIN4cute5tupleIJiiiiEEENS1_10collective13CollectiveMmaINS1_34MainloopSm90TmaGmmaWarpSpecializedILi2ENS5_IJNS4_1CILi1EEESB_SB_EEENS1_35KernelTmaWarpSpecializedCooperativeEEENS5_IJNSA_ILi256EEESF_NSA_ILi32EEEEEEfNS5_IJlSB_lEEEfSI_NS4_8TiledMMAINS4_8MMA_AtomIJNS4_4SM904GMMA30MMA_64x256x8_F32TF32TF32_SS_TNILNSM_7ScaleInE1ELSO_1EEEEEENS4_6LayoutINS5_IJNSA_ILi2EEESB_SB_EEENS5_IJSB_NSA_ILi0EEESU_EEEEENS5_IJNS4_10UnderscoreESX_SX_EEEEENS4_13SM90_TMA_LOADENS4_14ComposedLayoutINS4_7SwizzleILi3ELi4ELi3EEENS4_18smem_ptr_flag_bitsILi32EEENSR_INS5_IJNSA_ILi8EEESG_EEENS5_IJSG_SB_EEEEEEEvNS4_8identityES10_S1A_vS1B_EENS_8epilogue10collective6detail29Sm90TmaWarpSpecializedAdapterINS1E_15DefaultEpilogueIfSI_SI_NS1D_6thread17LinearCombinationIfLi1EffLNS1I_9ScaleType4KindE0ELNS_15FloatRoundStyleE2EfEENS1_15EpilogueDefaultEEEEEvvEEEEvNT_6ParamsE --------------------------
	.section	.nv.shared._ZN7cutlass13device_kernelINS_4gemm6kernel13GemmUniversalIN4cute5tupleIJiiiiEEENS1_10collective13CollectiveMmaINS1_34MainloopSm90TmaGmmaWarpSpecializedILi2ENS5_IJNS4_1CILi1EEESB_SB_EEENS1_35KernelTmaWarpSpecializedCooperativeEEENS5_IJNSA_ILi256EEESF_NSA_ILi32EEEEEEfNS5_IJlSB_lEEEfSI_NS4_8TiledMMAINS4_8MMA_AtomIJNS4_4SM904GMMA30MMA_64x256x8_F32TF32TF32_SS_TNILNSM_7ScaleInE1ELSO_1EEEEEENS4_6LayoutINS5_IJNSA_ILi2EEESB_SB_EEENS5_IJSB_NSA_ILi0EEESU_EEEEENS5_IJNS4_10UnderscoreESX_SX_EEEEENS4_13SM90_TMA_LOADENS4_14ComposedLayoutINS4_7SwizzleILi3ELi4ELi3EEENS4_18smem_ptr_flag_bitsILi32EEENSR_INS5_IJNSA_ILi8EEESG_EEENS5_IJSG_SB_EEEEEEEvNS4_8identityES10_S1A_vS1B_EENS_8epilogue10collective6detail29Sm90TmaWarpSpecializedAdapterINS1E_15DefaultEpilogueIfSI_SI_NS1D_6thread17LinearCombinationIfLi1EffLNS1I_9ScaleType4KindE0ELNS_15FloatRoundStyleE2EfEENS1_15EpilogueDefaultEEEEEvvEEEEvNT_6ParamsE,"aw",@nobits
	.sectionflags	@""
	.align	16
	.zero		1024


//--------------------- .nv.shared.reserved.0     --------------------------
	.section	.nv.shared.reserved.0,"aw",@nobits
	.weak		__nv_reservedSMEM_offset_0_alias
	.size		__nv_reservedSMEM_offset_0_alias, 0, 0
	.other		__nv_reservedSMEM_offset_0_alias,@"STO_CUDA_RESERVED_SHARED STV_DEFAULT"
__nv_reservedSMEM_offset_0_alias:
	.zero		0


//--------------------- .nv.global                --------------------------
	.section	.nv.global,"aw",@nobits
.nv.global:
	.type		_ZN40_INTERNAL_0a06762b_4_k_cu_69662f62_177334cute1_E,@object
	.size		_ZN40_INTERNAL_0a06762b_4_k_cu_69662f62_177334cute1_E,(_ZN40_INTERNAL_0a06762b_4_k_cu_69662f62_177334cuda3std3__45__cpo6cbeginE - _ZN40_INTERNAL_0a06762b_4_k_cu_69662f62_177334cute1_E)
_ZN40_INTERNAL_0a06762b_4_k_cu_69662f62_177334cute1_E:
	.zero		1
	.type		_ZN40_INTERNAL_0a06762b_4_k_cu_69662f62_177334cuda3std3__45__cpo6cbeginE,@object
	.size		_ZN40_INTERNAL_0a06762b_4_k_cu_69662f62_177334cuda3std3__45__cpo6cbeginE,(_ZN40_INTERNAL_0a06762b_4_k_cu_69662f62_177334cuda3std3__48in_placeE - _ZN40_INTERNAL_0a06762b_4_k_cu_69662f62_177334cuda3std3__45__cpo6cbeginE)
_ZN40_INTERNAL_0a06762b_4_k_cu_69662f62_177334cuda3std3__45__cpo6cbeginE:
	.zero		1
	.type		_ZN40_INTERNAL_0a06762b_4_k_cu_69662f62_177334cuda3std3__48in_placeE,@object
	.size		_ZN40_INTERNAL_0a06762b_4_k_cu_69662f62_177334cuda3std3__48in_placeE,(_ZN40_INTERNAL_0a06762b_4_k_cu_69662f62_177334cuda3std6ranges3__45__cpo9iter_moveE - _ZN40_INTERNAL_0a06762b_4_k_cu_69662f62_177334cuda3std3__48in_placeE)
_ZN40_INTERNAL_0a06762b_4_k_cu_69662f62_177334cuda3std3__48in_placeE:
	.zero		1
	.type		_ZN40_INTERNAL_0a06762b_4_k_cu_69662f62_177334cuda3std6ranges3__45__cpo9iter_moveE,@object
	.size		_ZN40_INTERNAL_0a06762b_4_k_cu_69662f62_177334cuda3std6ranges3__45__cpo9iter_moveE,(_ZN40_INTERNAL_0a06762b_4_k_cu_69662f62_177334cuda3std3__45__cpo5beginE - _ZN40_INTERNAL_0a06762b_4_k_cu_69662f62_177334cuda3std6ranges3__45__cpo9iter_moveE)
_ZN40_INTERNAL_0a06762b_4_k_cu_69662f62_177334cuda3std6ranges3__45__cpo9iter_moveE:
	.zero		1
	.type		_ZN40_INTERNAL_0a06762b_4_k_cu_69662f62_177334cuda3std3__45__cpo5beginE,@object
	.size		_ZN40_INTERNAL_0a06762b_4_k_cu_69662f62_177334cuda3std3__45__cpo5beginE,(_ZN40_INTERNAL_0a06762b_4_k_cu_69662f62_177334cuda3std3__442_GLOBAL__N__0a06762b_4_k_cu_69662f62_177336ignoreE - _ZN40_INTERNAL_0a06762b_4_k_cu_69662f62_177334cuda3std3__45__cpo5beginE)
_ZN40_INTERNAL_0a06762b_4_k_cu_69662f62_177334cuda3std3__45__cpo5beginE:
	.zero		1
	.type		_ZN40_INTERNAL_0a06762b_4_k_cu_69662f62_177334cuda3std3__442_GLOBAL__N__0a06762b_4_k_cu_69662f62_177336ignoreE,@object
	.size		_ZN40_INTERNAL_0a06762b_4_k_cu_69662f62_177334cuda3std3__442_GLOBAL__N__0a06762b_4_k_cu_69662f62_177336ignoreE,(_ZN40_INTERNAL_0a06762b_4_k_cu_69662f62_177334cute7productE - _ZN40_INTERNAL_0a06762b_4_k_cu_69662f62_177334cuda3std3__442_GLOBAL__N__0a06762b_4_k_cu_69662f62_177336ignoreE)
_ZN40_INTERNAL_0a06762b_4_k_cu_69662f62_177334cuda3std3__442_GLOBAL__N__0a06762b_4_k_cu_69662f62_177336ignoreE:
	.zero		1
	.type		_ZN40_INTERNAL_0a06762b_4_k_cu_69662f62_177334cute7productE,@object
	.size		_ZN40_INTERNAL_0a06762b_4_k_cu_69662f62_177334cute7productE,(_ZN40_INTERNAL_0a06762b_4_k_cu_69662f62_177334cuda3std3__45__cpo3endE - _ZN40_INTERNAL_0a06762b_4_k_cu_69662f62_177334cute7productE)
_ZN40_INTERNAL_0a06762b_4_k_cu_69662f62_177334cute7productE:
	.zero		1
	.type		_ZN40_INTERNAL_0a06762b_4_k_cu_69662f62_177334cuda3std3__45__cpo3endE,@object
	.size		_ZN40_INTERNAL_0a06762b_4_k_cu_69662f62_177334cuda3std3__45__cpo3endE,(_ZN40_INTERNAL_0a06762b_4_k_cu_69662f62_177334cuda3std3__419piecewise_constructE - _ZN40_INTERNAL_0a06762b_4_k_cu_69662f62_177334cuda3std3__45__cpo3endE)
_ZN40_INTERNAL_0a06762b_4_k_cu_69662f62_177334cuda3std3__45__cpo3endE:
	.zero		1
	.type		_ZN40_INTERNAL_0a06762b_4_k_cu_69662f62_177334cuda3std3__419piecewise_constructE,@object
	.size		_ZN40_INTERNAL_0a06762b_4_k_cu_69662f62_177334cuda3std3__419piecewise_constructE,(_ZN40_INTERNAL_0a06762b_4_k_cu_69662f62_177334cuda3std3__45__cpo4cendE - _ZN40_INTERNAL_0a06762b_4_k_cu_69662f62_177334cuda3std3__419piecewise_constructE)
_ZN40_INTERNAL_0a06762b_4_k_cu_69662f62_177334cuda3std3__419piecewise_constructE:
	.zero		1
	.type		_ZN40_INTERNAL_0a06762b_4_k_cu_69662f62_177334cuda3std3__45__cpo4cendE,@object
	.size		_ZN40_INTERNAL_0a06762b_4_k_cu_69662f62_177334cuda3std3__45__cpo4cendE,(_ZN40_INTERNAL_0a06762b_4_k_cu_69662f62_177334cuda3std6ranges3__45__cpo4swapE - _ZN40_INTERNAL_0a06762b_4_k_cu_69662f62_177334cuda3std3__45__cpo4cendE)
_ZN40_INTERNAL_0a06762b_4_k_cu_69662f62_177334cuda3std3__45__cpo4cendE:
	.zero		1
	.type		_ZN40_INTERNAL_0a06762b_4_k_cu_69662f62_177334cuda3std6ranges3__45__cpo4swapE,@object
	.size		_ZN40_INTERNAL_0a06762b_4_k_cu_69662f62_177334cuda3std6ranges3__45__cpo4swapE,(.L_8 - _ZN40_INTERNAL_0a06762b_4_k_cu_69662f62_177334cuda3std6ranges3__45__cpo4swapE)
_ZN40_INTERNAL_0a06762b_4_k_cu_69662f62_177334cuda3std6ranges3__45__cpo4swapE:
	.zero		1
.L_8:


//--------------------- .nv.constant0._ZN7cutlass13device_kernelINS_4gemm6kernel13GemmUniversalIN4cute5tupleIJiiiiEEENS1_10collective13CollectiveMmaINS1_34MainloopSm90TmaGmmaWarpSpecializedILi2ENS5_IJNS4_1CILi1EEESB_SB_EEENS1_35KernelTmaWarpSpecializedCooperativeEEENS5_IJNSA_ILi256EEESF_NSA_ILi32EEEEEEfNS5_IJlSB_lEEEfSI_NS4_8TiledMMAINS4_8MMA_AtomIJNS4_4SM904GMMA30MMA_64x256x8_F32TF32TF32_SS_TNILNSM_7ScaleInE1ELSO_1EEEEEENS4_6LayoutINS5_IJNSA_ILi2EEESB_SB_EEENS5_IJSB_NSA_ILi0EEESU_EEEEENS5_IJNS4_10UnderscoreESX_SX_EEEEENS4_13SM90_TMA_LOADENS4_14ComposedLayoutINS4_7SwizzleILi3ELi4ELi3EEENS4_18smem_ptr_flag_bitsILi32EEENSR_INS5_IJNSA_ILi8EEESG_EEENS5_IJSG_SB_EEEEEEEvNS4_8identityES10_S1A_vS1B_EENS_8epilogue10collective6detail29Sm90TmaWarpSpecializedAdapterINS1E_15DefaultEpilogueIfSI_SI_NS1D_6thread17LinearCombinationIfLi1EffLNS1I_9ScaleType4KindE0ELNS_15FloatRoundStyleE2EfEENS1_15EpilogueDefaultEEEEEvvEEEEvNT_6ParamsE --------------------------
	.section	.nv.constant0._ZN7cutlass13device_kernelINS_4gemm6kernel13GemmUniversalIN4cute5tupleIJiiiiEEENS1_10collective13CollectiveMmaINS1_34MainloopSm90TmaGmmaWarpSpecializedILi2ENS5_IJNS4_1CILi1EEESB_SB_EEENS1_35KernelTmaWarpSpecializedCooperativeEEENS5_IJNSA_ILi256EEESF_NSA_ILi32EEEEEEfNS5_IJlSB_lEEEfSI_NS4_8TiledMMAINS4_8MMA_AtomIJNS4_4SM904GMMA30MMA_64x256x8_F32TF32TF32_SS_TNILNSM_7ScaleInE1ELSO_1EEEEEENS4_6LayoutINS5_IJNSA_ILi2EEESB_SB_EEENS5_IJSB_NSA_ILi0EEESU_EEEEENS5_IJNS4_10UnderscoreESX_SX_EEEEENS4_13SM90_TMA_LOADENS4_14ComposedLayoutINS4_7SwizzleILi3ELi4ELi3EEENS4_18smem_ptr_flag_bitsILi32EEENSR_INS5_IJNSA_ILi8EEESG_EEENS5_IJSG_SB_EEEEEEEvNS4_8identityES10_S1A_vS1B_EENS_8epilogue10collective6detail29Sm90TmaWarpSpecializedAdapterINS1E_15DefaultEpilogueIfSI_SI_NS1D_6thread17LinearCombinationIfLi1EffLNS1I_9ScaleType4KindE0ELNS_15FloatRoundStyleE2EfEENS1_15EpilogueDefaultEEEEEvvEEEEvNT_6ParamsE,"a",@progbits
	.sectionflags	@""
	.align	4
.nv.constant0._ZN7cutlass13device_kernelINS_4gemm6kernel13GemmUniversalIN4cute5tupleIJiiiiEEENS1_10collective13CollectiveMmaINS1_34MainloopSm90TmaGmmaWarpSpecializedILi2ENS5_IJNS4_1CILi1EEESB_SB_EEENS1_35KernelTmaWarpSpecializedCooperativeEEENS5_IJNSA_ILi256EEESF_NSA_ILi32EEEEEEfNS5_IJlSB_lEEEfSI_NS4_8TiledMMAINS4_8MMA_AtomIJNS4_4SM904GMMA30MMA_64x256x8_F32TF32TF32_SS_TNILNSM_7ScaleInE1ELSO_1EEEEEENS4_6LayoutINS5_IJNSA_ILi2EEESB_SB_EEENS5_IJSB_NSA_ILi0EEESU_EEEEENS5_IJNS4_10UnderscoreESX_SX_EEEEENS4_13SM90_TMA_LOADENS4_14ComposedLayoutINS4_7SwizzleILi3ELi4ELi3EEENS4_18smem_ptr_flag_bitsILi32EEENSR_INS5_IJNSA_ILi8EEESG_EEENS5_IJSG_SB_EEEEEEEvNS4_8identityES10_S1A_vS1B_EENS_8epilogue10collective6detail29Sm90TmaWarpSpecializedAdapterINS1E_15DefaultEpilogueIfSI_SI_NS1D_6thread17LinearCombinationIfLi1EffLNS1I_9ScaleType4KindE0ELNS_15FloatRoundStyleE2EfEENS1_15EpilogueDefaultEEEEEvvEEEEvNT_6ParamsE:
	.zero		1664


//--------------------- SYMBOLS --------------------------

	.type		.nv.reservedSmem.offset0,@object
	.size		.nv.reservedSmem.offset0,0x4
	.type		__assertfail,@function
